	.target	sm_100a

	.elftype	@"ET_EXEC"


//--------------------- .note.nv.tkinfo           --------------------------
	.section	.note.nv.tkinfo,"",@"SHT_NOTE"
	.sectionflags	@"SHF_NOTE_NV_TKINFO"
	.tkinfo
        /*0018*/ 	.word	0x00000002
        /*0030*/ 	.string	""
        /*0030*/ 	.string	"ptxas"
        /*0030*/ 	.string	"Cuda compilation tools, release 13.0, V13.0.88"
        /*0030*/ 	.string	"Build cuda_13.0.r13.0/compiler.36424714_0"
        /*0030*/ 	.string	"-arch sm_100a -m 64 "



//--------------------- .note.nv.cuinfo           --------------------------
	.section	.note.nv.cuinfo,"",@"SHT_NOTE"
	.sectionflags	@"SHF_NOTE_NV_CUINFO"
        /*0018*/ 	.short	0x0002
        /*001a*/ 	.short	0x0064
        /*001c*/ 	.short	0x0082
	.zero		2


//--------------------- .nv.info                  --------------------------
	.section	.nv.info,"",@"SHT_CUDA_INFO"
	.align	4


	//----- nvinfo : EIATTR_REGCOUNT
	.align		4
        /*0000*/ 	.byte	0x04, 0x2f
        /*0002*/ 	.short	(.L_20 - .L_19)
	.align		4
.L_19:
        /*0004*/ 	.word	index@(_ZN7cutlass13device_kernelINS_4gemm6kernel13GemmUniversalIN4cute5tupleIJiiiiEEENS1_10collective13CollectiveMmaINS1_35MainloopSm100TmaUmmaWarpSpecializedILi3ELi2ELi4ENS5_IJNS4_1CILi2EEENSA_ILi1EEESC_EEEEENS5_IJNSA_ILi128EEENSA_ILi256EEENSA_ILi64EEEEEENS_12float_e5m2_tENS5_IJlSC_lEEESJ_SK_NS4_8TiledMMAINS4_8MMA_AtomIJNS4_10MMA_TraitsINS4_25SM100_MMA_F8F6F4_2x1SM_SSEJSJ_SJ_fSF_SG_NS4_17integral_constantINS4_4UMMA5MajorELSR_0EEESS_NSP_INSQ_7ScaleInELST_0EEESU_EEEEEENS4_6LayoutINS5_IJSC_SC_SC_EEENS5_IJNSA_ILi0EEESZ_SZ_EEEEENS5_IJNS4_10UnderscoreES12_S12_EEEEENS4_18SM100_TMA_2SM_LOADENS4_14ComposedLayoutINS4_7SwizzleILi2ELi4ELi3EEENS4_18smem_ptr_flag_bitsILi8EEENSX_INS5_IJNSA_ILi8EEESH_EEENS5_IJSH_SC_EEEEEEEvNS4_8identityES15_S1F_vS1G_EENS_8epilogue10collective18CollectiveEpilogueINS1I_23Sm100TmaWarpSpecializedILi4ELi2ELi32ELb0ELb0EEEJNS5_IJSH_SG_SH_EEENS5_IJNSX_ISH_SC_EENSX_INS5_IJNSA_ILi32EEESB_EEENS5_IJSC_SF_EEEEEEEESJ_SK_SJ_SK_NS1I_6fusion15FusionCallbacksIS1M_NS1U_17LinearCombinationISJ_fSJ_fLNS_15FloatRoundStyleE2EEES1N_S1T_JEEENS4_5SM1004TMEM4LOAD26SM100_TMEM_LOAD_32dp32b32xENS4_13SM90_TMA_LOADENS16_INS17_ILi1ELi4ELi3EEES1A_NSX_INS5_IJS1B_S1P_EEENS5_IJS1P_SC_EEEEEEENS4_39AutoVectorizingCopyWithAssumedAlignmentILi128EEENS4_14SM90_TMA_STOREES29_S2B_S2B_EEEvvEEEEvNT_6ParamsE)
        /*0008*/ 	.word	0x00000078


	//----- nvinfo : EIATTR_FRAME_SIZE
	.align		4
.L_20:
        /*000c*/ 	.byte	0x04, 0x11
        /*000e*/ 	.short	(.L_22 - .L_21)
	.align		4
.L_21:
        /*0010*/ 	.word	index@($__internal_2_$__cuda_sm10x_tcgen05_guardrail_trap_unallocated_columns_being_dealloced)
        /*0014*/ 	.word	0x00000000


	//----- nvinfo : EIATTR_FRAME_SIZE
	.align		4
.L_22:
        /*0018*/ 	.byte	0x04, 0x11
        /*001a*/ 	.short	(.L_24 - .L_23)
	.align		4
.L_23:
        /*001c*/ 	.word	index@($__internal_1_$__cuda_sm10x_tcgen05_guardrail_trap_phase_invalid_during_alloc)
        /*0020*/ 	.word	0x00000000


	//----- nvinfo : EIATTR_FRAME_SIZE
	.align		4
.L_24:
        /*0024*/ 	.byte	0x04, 0x11
        /*0026*/ 	.short	(.L_26 - .L_25)
	.align		4
.L_25:
        /*0028*/ 	.word	index@($__internal_0_$__cuda_sm10x_tcgen05_guardrail_trap_col_being_dealloced_not_returned_by_alloc)
        /*002c*/ 	.word	0x00000000


	//----- nvinfo : EIATTR_FRAME_SIZE
	.align		4
.L_26:
        /*0030*/ 	.byte	0x04, 0x11
        /*0032*/ 	.short	(.L_28 - .L_27)
	.align		4
.L_27:
        /*0034*/ 	.word	index@(_ZN7cutlass13device_kernelINS_4gemm6kernel13GemmUniversalIN4cute5tupleIJiiiiEEENS1_10collective13CollectiveMmaINS1_35MainloopSm100TmaUmmaWarpSpecializedILi3ELi2ELi4ENS5_IJNS4_1CILi2EEENSA_ILi1EEESC_EEEEENS5_IJNSA_ILi128EEENSA_ILi256EEENSA_ILi64EEEEEENS_12float_e5m2_tENS5_IJlSC_lEEESJ_SK_NS4_8TiledMMAINS4_8MMA_AtomIJNS4_10MMA_TraitsINS4_25SM100_MMA_F8F6F4_2x1SM_SSEJSJ_SJ_fSF_SG_NS4_17integral_constantINS4_4UMMA5MajorELSR_0EEESS_NSP_INSQ_7ScaleInELST_0EEESU_EEEEEENS4_6LayoutINS5_IJSC_SC_SC_EEENS5_IJNSA_ILi0EEESZ_SZ_EEEEENS5_IJNS4_10UnderscoreES12_S12_EEEEENS4_18SM100_TMA_2SM_LOADENS4_14ComposedLayoutINS4_7SwizzleILi2ELi4ELi3EEENS4_18smem_ptr_flag_bitsILi8EEENSX_INS5_IJNSA_ILi8EEESH_EEENS5_IJSH_SC_EEEEEEEvNS4_8identityES15_S1F_vS1G_EENS_8epilogue10collective18CollectiveEpilogueINS1I_23Sm100TmaWarpSpecializedILi4ELi2ELi32ELb0ELb0EEEJNS5_IJSH_SG_SH_EEENS5_IJNSX_ISH_SC_EENSX_INS5_IJNSA_ILi32EEESB_EEENS5_IJSC_SF_EEEEEEEESJ_SK_SJ_SK_NS1I_6fusion15FusionCallbacksIS1M_NS1U_17LinearCombinationISJ_fSJ_fLNS_15FloatRoundStyleE2EEES1N_S1T_JEEENS4_5SM1004TMEM4LOAD26SM100_TMEM_LOAD_32dp32b32xENS4_13SM90_TMA_LOADENS16_INS17_ILi1ELi4ELi3EEES1A_NSX_INS5_IJS1B_S1P_EEENS5_IJS1P_SC_EEEEEEENS4_39AutoVectorizingCopyWithAssumedAlignmentILi128EEENS4_14SM90_TMA_STOREES29_S2B_S2B_EEEvvEEEEvNT_6ParamsE)
        /*0038*/ 	.word	0x00000000


	//----- nvinfo : EIATTR_MIN_STACK_SIZE
	.align		4
.L_28:
        /*003c*/ 	.byte	0x04, 0x12
        /*003e*/ 	.short	(.L_30 - .L_29)
	.align		4
.L_29:
        /*0040*/ 	.word	index@(_ZN7cutlass13device_kernelINS_4gemm6kernel13GemmUniversalIN4cute5tupleIJiiiiEEENS1_10collective13CollectiveMmaINS1_35MainloopSm100TmaUmmaWarpSpecializedILi3ELi2ELi4ENS5_IJNS4_1CILi2EEENSA_ILi1EEESC_EEEEENS5_IJNSA_ILi128EEENSA_ILi256EEENSA_ILi64EEEEEENS_12float_e5m2_tENS5_IJlSC_lEEESJ_SK_NS4_8TiledMMAINS4_8MMA_AtomIJNS4_10MMA_TraitsINS4_25SM100_MMA_F8F6F4_2x1SM_SSEJSJ_SJ_fSF_SG_NS4_17integral_constantINS4_4UMMA5MajorELSR_0EEESS_NSP_INSQ_7ScaleInELST_0EEESU_EEEEEENS4_6LayoutINS5_IJSC_SC_SC_EEENS5_IJNSA_ILi0EEESZ_SZ_EEEEENS5_IJNS4_10UnderscoreES12_S12_EEEEENS4_18SM100_TMA_2SM_LOADENS4_14ComposedLayoutINS4_7SwizzleILi2ELi4ELi3EEENS4_18smem_ptr_flag_bitsILi8EEENSX_INS5_IJNSA_ILi8EEESH_EEENS5_IJSH_SC_EEEEEEEvNS4_8identityES15_S1F_vS1G_EENS_8epilogue10collective18CollectiveEpilogueINS1I_23Sm100TmaWarpSpecializedILi4ELi2ELi32ELb0ELb0EEEJNS5_IJSH_SG_SH_EEENS5_IJNSX_ISH_SC_EENSX_INS5_IJNSA_ILi32EEESB_EEENS5_IJSC_SF_EEEEEEEESJ_SK_SJ_SK_NS1I_6fusion15FusionCallbacksIS1M_NS1U_17LinearCombinationISJ_fSJ_fLNS_15FloatRoundStyleE2EEES1N_S1T_JEEENS4_5SM1004TMEM4LOAD26SM100_TMEM_LOAD_32dp32b32xENS4_13SM90_TMA_LOADENS16_INS17_ILi1ELi4ELi3EEES1A_NSX_INS5_IJS1B_S1P_EEENS5_IJS1P_SC_EEEEEEENS4_39AutoVectorizingCopyWithAssumedAlignmentILi128EEENS4_14SM90_TMA_STOREES29_S2B_S2B_EEEvvEEEEvNT_6ParamsE)
        /*0044*/ 	.word	0x00000000
.L_30:


//--------------------- .nv.compat                --------------------------
	.section	.nv.compat,"",@"SHT_CUDA_COMPAT_INFO"
	.align	4
        /*0000*/ 	.byte	0x02, 0x09, 0x01, 0x00, 0x02, 0x02, 0x02, 0x00, 0x02, 0x05, 0x05, 0x00, 0x03, 0x07, 0x01, 0x01
        /*0010*/ 	.byte	0x02, 0x03, 0x01, 0x00, 0x02, 0x06, 0x01, 0x00, 0x04, 0x0b, 0x08, 0x00, 0x09, 0x00, 0x00, 0x00
        /*0020*/ 	.byte	0x00, 0x00, 0x00, 0x00


//--------------------- .nv.info._ZN7cutlass13device_kernelINS_4gemm6kernel13GemmUniversalIN4cute5tupleIJiiiiEEENS1_10collective13CollectiveMmaINS1_35MainloopSm100TmaUmmaWarpSpecializedILi3ELi2ELi4ENS5_IJNS4_1CILi2EEENSA_ILi1EEESC_EEEEENS5_IJNSA_ILi128EEENSA_ILi256EEENSA_ILi64EEEEEENS_12float_e5m2_tENS5_IJlSC_lEEESJ_SK_NS4_8TiledMMAINS4_8MMA_AtomIJNS4_10MMA_TraitsINS4_25SM100_MMA_F8F6F4_2x1SM_SSEJSJ_SJ_fSF_SG_NS4_17integral_constantINS4_4UMMA5MajorELSR_0EEESS_NSP_INSQ_7ScaleInELST_0EEESU_EEEEEENS4_6LayoutINS5_IJSC_SC_SC_EEENS5_IJNSA_ILi0EEESZ_SZ_EEEEENS5_IJNS4_10UnderscoreES12_S12_EEEEENS4_18SM100_TMA_2SM_LOADENS4_14ComposedLayoutINS4_7SwizzleILi2ELi4ELi3EEENS4_18smem_ptr_flag_bitsILi8EEENSX_INS5_IJNSA_ILi8EEESH_EEENS5_IJSH_SC_EEEEEEEvNS4_8identityES15_S1F_vS1G_EENS_8epilogue10collective18CollectiveEpilogueINS1I_23Sm100TmaWarpSpecializedILi4ELi2ELi32ELb0ELb0EEEJNS5_IJSH_SG_SH_EEENS5_IJNSX_ISH_SC_EENSX_INS5_IJNSA_ILi32EEESB_EEENS5_IJSC_SF_EEEEEEEESJ_SK_SJ_SK_NS1I_6fusion15FusionCallbacksIS1M_NS1U_17LinearCombinationISJ_fSJ_fLNS_15FloatRoundStyleE2EEES1N_S1T_JEEENS4_5SM1004TMEM4LOAD26SM100_TMEM_LOAD_32dp32b32xENS4_13SM90_TMA_LOADENS16_INS17_ILi1ELi4ELi3EEES1A_NSX_INS5_IJS1B_S1P_EEENS5_IJS1P_SC_EEEEEEENS4_39AutoVectorizingCopyWithAssumedAlignmentILi128EEENS4_14SM90_TMA_STOREES29_S2B_S2B_EEEvvEEEEvNT_6ParamsE --------------------------
	.section	.nv.info._ZN7cutlass13device_kernelINS_4gemm6kernel13GemmUniversalIN4cute5tupleIJiiiiEEENS1_10collective13CollectiveMmaINS1_35MainloopSm100TmaUmmaWarpSpecializedILi3ELi2ELi4ENS5_IJNS4_1CILi2EEENSA_ILi1EEESC_EEEEENS5_IJNSA_ILi128EEENSA_ILi256EEENSA_ILi64EEEEEENS_12float_e5m2_tENS5_IJlSC_lEEESJ_SK_NS4_8TiledMMAINS4_8MMA_AtomIJNS4_10MMA_TraitsINS4_25SM100_MMA_F8F6F4_2x1SM_SSEJSJ_SJ_fSF_SG_NS4_17integral_constantINS4_4UMMA5MajorELSR_0EEESS_NSP_INSQ_7ScaleInELST_0EEESU_EEEEEENS4_6LayoutINS5_IJSC_SC_SC_EEENS5_IJNSA_ILi0EEESZ_SZ_EEEEENS5_IJNS4_10UnderscoreES12_S12_EEEEENS4_18SM100_TMA_2SM_LOADENS4_14ComposedLayoutINS4_7SwizzleILi2ELi4ELi3EEENS4_18smem_ptr_flag_bitsILi8EEENSX_INS5_IJNSA_ILi8EEESH_EEENS5_IJSH_SC_EEEEEEEvNS4_8identityES15_S1F_vS1G_EENS_8epilogue10collective18CollectiveEpilogueINS1I_23Sm100TmaWarpSpecializedILi4ELi2ELi32ELb0ELb0EEEJNS5_IJSH_SG_SH_EEENS5_IJNSX_ISH_SC_EENSX_INS5_IJNSA_ILi32EEESB_EEENS5_IJSC_SF_EEEEEEEESJ_SK_SJ_SK_NS1I_6fusion15FusionCallbacksIS1M_NS1U_17LinearCombinationISJ_fSJ_fLNS_15FloatRoundStyleE2EEES1N_S1T_JEEENS4_5SM1004TMEM4LOAD26SM100_TMEM_LOAD_32dp32b32xENS4_13SM90_TMA_LOADENS16_INS17_ILi1ELi4ELi3EEES1A_NSX_INS5_IJS1B_S1P_EEENS5_IJS1P_SC_EEEEEEENS4_39AutoVectorizingCopyWithAssumedAlignmentILi128EEENS4_14SM90_TMA_STOREES29_S2B_S2B_EEEvvEEEEvNT_6ParamsE,"",@"SHT_CUDA_INFO"
	.sectionflags	@""
	.align	4


	//----- nvinfo : EIATTR_CUDA_API_VERSION
	.align		4
        /*0000*/ 	.byte	0x04, 0x37
        /*0002*/ 	.short	(.L_32 - .L_31)
.L_31:
        /*0004*/ 	.word	0x00000082


	//----- nvinfo : EIATTR_KPARAM_INFO
	.align		4
.L_32:
        /*0008*/ 	.byte	0x04, 0x17
        /*000a*/ 	.short	(.L_34 - .L_33)
.L_33:
        /*000c*/ 	.word	0x00000000
        /*0010*/ 	.short	0x0000
        /*0012*/ 	.short	0x0000
        /*0014*/ 	.byte	0x00, 0xf0, 0x01, 0x20


	//----- nvinfo : EIATTR_AT_ENTRY_FRAGMENTS
	.align		4
.L_34:
        /*0018*/ 	.byte	0x04, 0x4f
        /*001a*/ 	.short	(.L_36 - .L_35)


	//   ....[0]....
.L_35:
        /*001c*/ 	.word	0x00000007


	//----- nvinfo : EIATTR_RESERVED_SMEM_USED
	.align		4
.L_36:
        /*0020*/ 	.byte	0x01, 0x41
	.zero		2


	//----- nvinfo : EIATTR_SPARSE_MMA_MASK
	.align		4
        /*0024*/ 	.byte	0x03, 0x50
        /*0026*/ 	.short	0x0000


	//----- nvinfo : EIATTR_TCGEN05_2CTA_USED
	.align		4
        /*0028*/ 	.byte	0x01, 0x52
	.zero		2


	//----- nvinfo : EIATTR_MAXREG_COUNT
	.align		4
        /*002c*/ 	.byte	0x03, 0x1b
        /*002e*/ 	.short	0x00ff


	//----- nvinfo : EIATTR_NUM_BARRIERS
	.align		4
        /*0030*/ 	.byte	0x02, 0x4c
        /*0032*/ 	.byte	0x07
	.zero		1


	//----- nvinfo : EIATTR_EXTERNS
	.align		4
        /*0034*/ 	.byte	0x04, 0x0f
        /*0036*/ 	.short	(.L_38 - .L_37)


	//   ....[0]....
	.align		4
.L_37:
        /*0038*/ 	.word	index@(__assertfail)


	//----- nvinfo : EIATTR_MERCURY_ISA_VERSION
	.align		4
.L_38:
        /*003c*/ 	.byte	0x03, 0x5f
        /*003e*/ 	.short	0x0101


	//----- nvinfo : EIATTR_INT_WARP_WIDE_INSTR_OFFSETS
	.align		4
        /*0040*/ 	.byte	0x04, 0x31
        /*0042*/ 	.short	(.L_40 - .L_39)


	//   ....[0]....
.L_39:
        /*0044*/ 	.word	0x00000cf0


	//   ....[1]....
        /*0048*/ 	.word	0x00000d90


	//   ....[2]....
        /*004c*/ 	.word	0x000020f0


	//   ....[3]....
        /*0050*/ 	.word	0x00003e50


	//   ....[4]....
        /*0054*/ 	.word	0x00003e80


	//   ....[5]....
        /*0058*/ 	.word	0x00003ed0


	//   ....[6]....
        /*005c*/ 	.word	0x000047f0


	//   ....[7]....
        /*0060*/ 	.word	0x00004810


	//   ....[8]....
        /*0064*/ 	.word	0x000048f0


	//   ....[9]....
        /*0068*/ 	.word	0x000049b0


	//   ....[10]....
        /*006c*/ 	.word	0x000049d0


	//   ....[11]....
        /*0070*/ 	.word	0x00004aa0


	//   ....[12]....
        /*0074*/ 	.word	0x00004b90


	//   ....[13]....
        /*0078*/ 	.word	0x00004bb0


	//   ....[14]....
        /*007c*/ 	.word	0x00004cb0


	//   ....[15]....
        /*0080*/ 	.word	0x00004e60


	//   ....[16]....
        /*0084*/ 	.word	0x00004e70


	//   ....[17]....
        /*0088*/ 	.word	0x00005000


	//----- nvinfo : EIATTR_COOP_GROUP_MASK_REGIDS
	.align		4
.L_40:
        /*008c*/ 	.byte	0x04, 0x29
        /*008e*/ 	.short	(.L_42 - .L_41)


	//   ....[0]....
.L_41:
        /*0090*/ 	.word	0xffffffff


	//   ....[1]....
        /*0094*/ 	.word	0xffffffff


	//   ....[2]....
        /*0098*/ 	.word	0xffffffff


	//   ....[3]....
        /*009c*/ 	.word	0xffffffff


	//   ....[4]....
        /*00a0*/ 	.word	0xffffffff


	//   ....[5]....
        /*00a4*/ 	.word	0xffffffff


	//   ....[6]....
        /*00a8*/ 	.word	0xffffffff


	//   ....[7]....
        /*00ac*/ 	.word	0xffffffff


	//   ....[8]....
        /*00b0*/ 	.word	0xffffffff


	//   ....[9]....
        /*00b4*/ 	.word	0xffffffff


	//   ....[10]....
        /*00b8*/ 	.word	0xffffffff


	//   ....[11]....
        /*00bc*/ 	.word	0xffffffff


	//   ....[12]....
        /*00c0*/ 	.word	0xffffffff


	//   ....[13]....
        /*00c4*/ 	.word	0xffffffff


	//----- nvinfo : EIATTR_COOP_GROUP_INSTR_OFFSETS
	.align		4
.L_42:
        /*00c8*/ 	.byte	0x04, 0x28
        /*00ca*/ 	.short	(.L_44 - .L_43)


	//   ....[0]....
.L_43:
        /*00cc*/ 	.word	0x000000c0


	//   ....[1]....
        /*00d0*/ 	.word	0x00000500


	//   ....[2]....
        /*00d4*/ 	.word	0x00000660


	//   ....[3]....
        /*00d8*/ 	.word	0x000007f0


	//   ....[4]....
        /*00dc*/ 	.word	0x000008e0


	//   ....[5]....
        /*00e0*/ 	.word	0x00000a40


	//   ....[6]....
        /*00e4*/ 	.word	0x00000bd0


	//   ....[7]....
        /*00e8*/ 	.word	0x00000e10


	//   ....[8]....
        /*00ec*/ 	.word	0x00001fd0


	//   ....[9]....
        /*00f0*/ 	.word	0x00002d20


	//   ....[10]....
        /*00f4*/ 	.word	0x000031f0


	//   ....[11]....
        /*00f8*/ 	.word	0x00003220


	//   ....[12]....
        /*00fc*/ 	.word	0x00003d60


	//   ....[13]....
        /*0100*/ 	.word	0x00003f70


	//----- nvinfo : EIATTR_VRC_CTA_INIT_COUNT
	.align		4
.L_44:
        /*0104*/ 	.byte	0x02, 0x4a
        /*0106*/ 	.byte	0x80
	.zero		1


	//----- nvinfo : EIATTR_SYSCALL_OFFSETS
	.align		4
        /*0108*/ 	.byte	0x04, 0x46
        /*010a*/ 	.short	(.L_46 - .L_45)


	//   ....[0]....
.L_45:
        /*010c*/ 	.word	0x00005a90


	//   ....[1]....
        /*0110*/ 	.word	0x00005bd0


	//   ....[2]....
        /*0114*/ 	.word	0x000063d0


	//   ....[3]....
        /*0118*/ 	.word	0x000071c0


	//   ....[4]....
        /*011c*/ 	.word	0x00007f60


	//   ....[5]....
        /*0120*/ 	.word	0x00008d20


	//----- nvinfo : EIATTR_MBARRIER_INSTR_OFFSETS
	.align		4
.L_46:
        /*0124*/ 	.byte	0x04, 0x39
        /*0126*/ 	.short	(.L_48 - .L_47)


	//   ....[0]....
.L_47:
        /*0128*/ 	.word	0x000005f0
        /*012c*/ 	.word	0x000000ff
        /*0130*/ 	.word	0x00000000
        /*0134*/ 	.short	0x0100
        /*0136*/ 	.byte	0x08
	.zero		1


	//   ....[1]....
        /*0138*/ 	.word	0x00000600
        /*013c*/ 	.word	0x000000ff
        /*0140*/ 	.word	0x00000018
        /*0144*/ 	.short	0x0100
        /*0146*/ 	.byte	0x08
	.zero		1


	//   ....[2]....
        /*0148*/ 	.word	0x00000610
        /*014c*/ 	.word	0x000000ff
        /*0150*/ 	.word	0x00000008
        /*0154*/ 	.short	0x0100
        /*0156*/ 	.byte	0x08
	.zero		1


	//   ....[3]....
        /*0158*/ 	.word	0x00000620
        /*015c*/ 	.word	0x000000ff
        /*0160*/ 	.word	0x00000020
        /*0164*/ 	.short	0x0100
        /*0166*/ 	.byte	0x08
	.zero		1


	//   ....[4]....
        /*0168*/ 	.word	0x00000630
        /*016c*/ 	.word	0x000000ff
        /*0170*/ 	.word	0x00000010
        /*0174*/ 	.short	0x0100
        /*0176*/ 	.byte	0x08
	.zero		1


	//   ....[5]....
        /*0178*/ 	.word	0x00000640
        /*017c*/ 	.word	0x000000ff
        /*0180*/ 	.word	0x00000028
        /*0184*/ 	.short	0x0100
        /*0186*/ 	.byte	0x08
	.zero		1


	//   ....[6]....
        /*0188*/ 	.word	0x00000760
        /*018c*/ 	.word	0x000000ff
        /*0190*/ 	.word	0x00000030
        /*0194*/ 	.short	0x0100
        /*0196*/ 	.byte	0x09
	.zero		1


	//   ....[7]....
        /*0198*/ 	.word	0x00000770
        /*019c*/ 	.word	0x000000ff
        /*01a0*/ 	.word	0x00000050
        /*01a4*/ 	.short	0x0100
        /*01a6*/ 	.byte	0x09
	.zero		1


	//   ....[8]....
        /*01a8*/ 	.word	0x00000780
        /*01ac*/ 	.word	0x000000ff
        /*01b0*/ 	.word	0x00000038
        /*01b4*/ 	.short	0x0100
        /*01b6*/ 	.byte	0x09
	.zero		1


	//   ....[9]....
        /*01b8*/ 	.word	0x00000790
        /*01bc*/ 	.word	0x000000ff
        /*01c0*/ 	.word	0x00000058
        /*01c4*/ 	.short	0x0100
        /*01c6*/ 	.byte	0x09
	.zero		1


	//   ....[10]....
        /*01c8*/ 	.word	0x000007a0
        /*01cc*/ 	.word	0x000000ff
        /*01d0*/ 	.word	0x00000040
        /*01d4*/ 	.short	0x0100
        /*01d6*/ 	.byte	0x09
	.zero		1


	//   ....[11]....
        /*01d8*/ 	.word	0x000007b0
        /*01dc*/ 	.word	0x000000ff
        /*01e0*/ 	.word	0x00000060
        /*01e4*/ 	.short	0x0100
        /*01e6*/ 	.byte	0x09
	.zero		1


	//   ....[12]....
        /*01e8*/ 	.word	0x000007c0
        /*01ec*/ 	.word	0x000000ff
        /*01f0*/ 	.word	0x00000048
        /*01f4*/ 	.short	0x0100
        /*01f6*/ 	.byte	0x09
	.zero		1


	//   ....[13]....
        /*01f8*/ 	.word	0x000007d0
        /*01fc*/ 	.word	0x000000ff
        /*0200*/ 	.word	0x00000068
        /*0204*/ 	.short	0x0100
        /*0206*/ 	.byte	0x09
	.zero		1


	//   ....[14]....
        /*0208*/ 	.word	0x000008b0
        /*020c*/ 	.word	0x000000ff
        /*0210*/ 	.word	0x00000070
        /*0214*/ 	.short	0x0100
        /*0216*/ 	.byte	0x08
	.zero		1


	//   ....[15]....
        /*0218*/ 	.word	0x000008c0
        /*021c*/ 	.word	0x000000ff
        /*0220*/ 	.word	0x00000078
        /*0224*/ 	.short	0x0100
        /*0226*/ 	.byte	0x08
	.zero		1


	//   ....[16]....
        /*0228*/ 	.word	0x000009f0
        /*022c*/ 	.word	0x000000ff
        /*0230*/ 	.word	0x00000080
        /*0234*/ 	.short	0x0100
        /*0236*/ 	.byte	0x08
	.zero		1


	//   ....[17]....
        /*0238*/ 	.word	0x00000a00
        /*023c*/ 	.word	0x000000ff
        /*0240*/ 	.word	0x00000090
        /*0244*/ 	.short	0x0100
        /*0246*/ 	.byte	0x08
	.zero		1


	//   ....[18]....
        /*0248*/ 	.word	0x00000a10
        /*024c*/ 	.word	0x000000ff
        /*0250*/ 	.word	0x00000088
        /*0254*/ 	.short	0x0100
        /*0256*/ 	.byte	0x08
	.zero		1


	//   ....[19]....
        /*0258*/ 	.word	0x00000a20
        /*025c*/ 	.word	0x000000ff
        /*0260*/ 	.word	0x00000098
        /*0264*/ 	.short	0x0100
        /*0266*/ 	.byte	0x08
	.zero		1


	//   ....[20]....
        /*0268*/ 	.word	0x00000b40
        /*026c*/ 	.word	0x000000ff
        /*0270*/ 	.word	0x000000a0
        /*0274*/ 	.short	0x0100
        /*0276*/ 	.byte	0x09
	.zero		1


	//   ....[21]....
        /*0278*/ 	.word	0x00000b50
        /*027c*/ 	.word	0x000000ff
        /*0280*/ 	.word	0x000000c0
        /*0284*/ 	.short	0x0100
        /*0286*/ 	.byte	0x09
	.zero		1


	//   ....[22]....
        /*0288*/ 	.word	0x00000b60
        /*028c*/ 	.word	0x000000ff
        /*0290*/ 	.word	0x000000a8
        /*0294*/ 	.short	0x0100
        /*0296*/ 	.byte	0x09
	.zero		1


	//   ....[23]....
        /*0298*/ 	.word	0x00000b70
        /*029c*/ 	.word	0x000000ff
        /*02a0*/ 	.word	0x000000c8
        /*02a4*/ 	.short	0x0100
        /*02a6*/ 	.byte	0x09
	.zero		1


	//   ....[24]....
        /*02a8*/ 	.word	0x00000b80
        /*02ac*/ 	.word	0x000000ff
        /*02b0*/ 	.word	0x000000b0
        /*02b4*/ 	.short	0x0100
        /*02b6*/ 	.byte	0x09
	.zero		1


	//   ....[25]....
        /*02b8*/ 	.word	0x00000b90
        /*02bc*/ 	.word	0x000000ff
        /*02c0*/ 	.word	0x000000d0
        /*02c4*/ 	.short	0x0100
        /*02c6*/ 	.byte	0x09
	.zero		1


	//   ....[26]....
        /*02c8*/ 	.word	0x00000ba0
        /*02cc*/ 	.word	0x000000ff
        /*02d0*/ 	.word	0x000000b8
        /*02d4*/ 	.short	0x0100
        /*02d6*/ 	.byte	0x09
	.zero		1


	//   ....[27]....
        /*02d8*/ 	.word	0x00000bb0
        /*02dc*/ 	.word	0x000000ff
        /*02e0*/ 	.word	0x000000d8
        /*02e4*/ 	.short	0x0100
        /*02e6*/ 	.byte	0x09
	.zero		1


	//   ....[28]....
        /*02e8*/ 	.word	0x00000ca0
        /*02ec*/ 	.word	0x000000ff
        /*02f0*/ 	.word	0x000000e0
        /*02f4*/ 	.short	0x0100
        /*02f6*/ 	.byte	0x08
	.zero		1


	//   ....[29]....
        /*02f8*/ 	.word	0x00000cb0
        /*02fc*/ 	.word	0x000000ff
        /*0300*/ 	.word	0x000000f0
        /*0304*/ 	.short	0x0100
        /*0306*/ 	.byte	0x08
	.zero		1


	//   ....[30]....
        /*0308*/ 	.word	0x00000cc0
        /*030c*/ 	.word	0x000000ff
        /*0310*/ 	.word	0x000000e8
        /*0314*/ 	.short	0x0100
        /*0316*/ 	.byte	0x08
	.zero		1


	//   ....[31]....
        /*0318*/ 	.word	0x00000cd0
        /*031c*/ 	.word	0x000000ff
        /*0320*/ 	.word	0x000000f8
        /*0324*/ 	.short	0x0100
        /*0326*/ 	.byte	0x08
	.zero		1


	//   ....[32]....
        /*0328*/ 	.word	0x00000dc0
        /*032c*/ 	.word	0x000000ff
        /*0330*/ 	.word	0x00000100
        /*0334*/ 	.short	0x0100
        /*0336*/ 	.byte	0x07
	.zero		1


	//   ....[33]....
        /*0338*/ 	.word	0x000017d0
        /*033c*/ 	.word	0x00000002
        /*0340*/ 	.word	0x000000f0
        /*0344*/ 	.short	0x010a
        /*0346*/ 	.byte	0xff
	.zero		1


	//   ....[34]....
        /*0348*/ 	.word	0x00001800
        /*034c*/ 	.word	0x00000002
        /*0350*/ 	.word	0x000000e0
        /*0354*/ 	.short	0x0101
        /*0356*/ 	.byte	0xff
	.zero		1


	//   ....[35]....
        /*0358*/ 	.word	0x000018d0
        /*035c*/ 	.word	0x000000ff
        /*0360*/ 	.word	0x00000018
        /*0364*/ 	.short	0x010a
        /*0366*/ 	.byte	0x08
	.zero		1


	//   ....[36]....
        /*0368*/ 	.word	0x000019d0
        /*036c*/ 	.word	0x000000ff
        /*0370*/ 	.word	0x00000018
        /*0374*/ 	.short	0x010a
        /*0376*/ 	.byte	0x21
	.zero		1


	//   ....[37]....
        /*0378*/ 	.word	0x00001b80
        /*037c*/ 	.word	0x000000ff
        /*0380*/ 	.word	0x00000018
        /*0384*/ 	.short	0x010a
        /*0386*/ 	.byte	0x08
	.zero		1


	//   ....[38]....
        /*0388*/ 	.word	0x00001c80
        /*038c*/ 	.word	0x000000ff
        /*0390*/ 	.word	0x00000078
        /*0394*/ 	.short	0x0101
        /*0396*/ 	.byte	0x06
	.zero		1


	//   ....[39]....
        /*0398*/ 	.word	0x00001ca0
        /*039c*/ 	.word	0x000000ff
        /*03a0*/ 	.word	0x00000018
        /*03a4*/ 	.short	0x010a
        /*03a6*/ 	.byte	0x08
	.zero		1


	//   ....[40]....
        /*03a8*/ 	.word	0x00001d20
        /*03ac*/ 	.word	0x000000ff
        /*03b0*/ 	.word	0x00000018
        /*03b4*/ 	.short	0x010a
        /*03b6*/ 	.byte	0x11
	.zero		1


	//   ....[41]....
        /*03b8*/ 	.word	0x00001eb0
        /*03bc*/ 	.word	0x000000ff
        /*03c0*/ 	.word	0x00000018
        /*03c4*/ 	.short	0x010a
        /*03c6*/ 	.byte	0x08
	.zero		1


	//   ....[42]....
        /*03c8*/ 	.word	0x00002000
        /*03cc*/ 	.word	0x00000002
        /*03d0*/ 	.word	0x00000080
        /*03d4*/ 	.short	0x010a
        /*03d6*/ 	.byte	0xff
	.zero		1


	//   ....[43]....
        /*03d8*/ 	.word	0x000020c0
        /*03dc*/ 	.word	0x00000002
        /*03e0*/ 	.word	0x00000000
        /*03e4*/ 	.short	0x0101
        /*03e6*/ 	.byte	0xff
	.zero		1


	//   ....[44]....
        /*03e8*/ 	.word	0x00002620
        /*03ec*/ 	.word	0x000000ff
        /*03f0*/ 	.word	0x00000000
        /*03f4*/ 	.short	0x010a
        /*03f6*/ 	.byte	0x04
	.zero		1


	//   ....[45]....
        /*03f8*/ 	.word	0x000026b0
        /*03fc*/ 	.word	0x000000ff
        /*0400*/ 	.word	0x00000000
        /*0404*/ 	.short	0x010a
        /*0406*/ 	.byte	0x04
	.zero		1


	//   ....[46]....
        /*0408*/ 	.word	0x00002750
        /*040c*/ 	.word	0x00000000
        /*0410*/ 	.word	0x00000000
        /*0414*/ 	.short	0x010a
        /*0416*/ 	.byte	0xff
	.zero		1


	//   ....[47]....
        /*0418*/ 	.word	0x00002880
        /*041c*/ 	.word	0x00000000
        /*0420*/ 	.word	0x000000e0
        /*0424*/ 	.short	0x010a
        /*0426*/ 	.byte	0xff
	.zero		1


	//   ....[48]....
        /*0428*/ 	.word	0x000028f0
        /*042c*/ 	.word	0x00000000
        /*0430*/ 	.word	0x00000000
        /*0434*/ 	.short	0x0101
        /*0436*/ 	.byte	0xff
	.zero		1


	//   ....[49]....
        /*0438*/ 	.word	0x00002910
        /*043c*/ 	.word	0x000000ff
        /*0440*/ 	.word	0x00000090
        /*0444*/ 	.short	0x010a
        /*0446*/ 	.byte	0x05
	.zero		1


	//   ....[50]....
        /*0448*/ 	.word	0x00002a30
        /*044c*/ 	.word	0x00000000
        /*0450*/ 	.word	0x00000080
        /*0454*/ 	.short	0x010a
        /*0456*/ 	.byte	0xff
	.zero		1


	//   ....[51]....
        /*0458*/ 	.word	0x00002b30
        /*045c*/ 	.word	0x00000000
        /*0460*/ 	.word	0x00000000
        /*0464*/ 	.short	0x0101
        /*0466*/ 	.byte	0xff
	.zero		1


	//   ....[52]....
        /*0468*/ 	.word	0x00002bc0
        /*046c*/ 	.word	0x000000ff
        /*0470*/ 	.word	0x00000090
        /*0474*/ 	.short	0x0106
        /*0476*/ 	.byte	0x05
	.zero		1


	//   ....[53]....
        /*0478*/ 	.word	0x00002be0
        /*047c*/ 	.word	0x000000ff
        /*0480*/ 	.word	0x00000090
        /*0484*/ 	.short	0x010a
        /*0486*/ 	.byte	0x05
	.zero		1


	//   ....[54]....
        /*0488*/ 	.word	0x00002c70
        /*048c*/ 	.word	0x000000ff
        /*0490*/ 	.word	0x00000090
        /*0494*/ 	.short	0x0106
        /*0496*/ 	.byte	0x04
	.zero		1


	//   ....[55]....
        /*0498*/ 	.word	0x00002cb0
        /*049c*/ 	.word	0x00000000
        /*04a0*/ 	.word	0x00000090
        /*04a4*/ 	.short	0x010a
        /*04a6*/ 	.byte	0xff
	.zero		1


	//   ....[56]....
        /*04a8*/ 	.word	0x00002ef0
        /*04ac*/ 	.word	0x000000ff
        /*04b0*/ 	.word	0x00000008
        /*04b4*/ 	.short	0x010a
        /*04b6*/ 	.byte	0x06
	.zero		1


	//   ....[57]....
        /*04b8*/ 	.word	0x00002f10
        /*04bc*/ 	.word	0x000000ff
        /*04c0*/ 	.word	0x00000008
        /*04c4*/ 	.short	0x010a
        /*04c6*/ 	.byte	0x06
	.zero		1


	//   ....[58]....
        /*04c8*/ 	.word	0x000030a0
        /*04cc*/ 	.word	0x000000ff
        /*04d0*/ 	.word	0x00000008
        /*04d4*/ 	.short	0x010a
        /*04d6*/ 	.byte	0x06
	.zero		1


	//   ....[59]....
        /*04d8*/ 	.word	0x000030c0
        /*04dc*/ 	.word	0x000000ff
        /*04e0*/ 	.word	0x00000008
        /*04e4*/ 	.short	0x010a
        /*04e6*/ 	.byte	0x06
	.zero		1


	//   ....[60]....
        /*04e8*/ 	.word	0x00003180
        /*04ec*/ 	.word	0x000000ff
        /*04f0*/ 	.word	0x00000000
        /*04f4*/ 	.short	0x0101
        /*04f6*/ 	.byte	0x07
	.zero		1


	//   ....[61]....
        /*04f8*/ 	.word	0x00003480
        /*04fc*/ 	.word	0x00000000
        /*0500*/ 	.word	0x00000080
        /*0504*/ 	.short	0x010a
        /*0506*/ 	.byte	0xff
	.zero		1


	//   ....[62]....
        /*0508*/ 	.word	0x00003540
        /*050c*/ 	.word	0x00000000
        /*0510*/ 	.word	0x00000000
        /*0514*/ 	.short	0x0101
        /*0516*/ 	.byte	0xff
	.zero		1


	//   ....[63]....
        /*0518*/ 	.word	0x00003600
        /*051c*/ 	.word	0x000000ff
        /*0520*/ 	.word	0x00000000
        /*0524*/ 	.short	0x010a
        /*0526*/ 	.byte	0x06
	.zero		1


	//   ....[64]....
        /*0528*/ 	.word	0x00003610
        /*052c*/ 	.word	0x000000ff
        /*0530*/ 	.word	0x000000c0
        /*0534*/ 	.short	0x010a
        /*0536*/ 	.byte	0x0a
	.zero		1


	//   ....[65]....
        /*0538*/ 	.word	0x000036c0
        /*053c*/ 	.word	0x000000ff
        /*0540*/ 	.word	0x00000000
        /*0544*/ 	.short	0x010a
        /*0546*/ 	.byte	0x09
	.zero		1


	//   ....[66]....
        /*0548*/ 	.word	0x00003800
        /*054c*/ 	.word	0x000000ff
        /*0550*/ 	.word	0x00000000
        /*0554*/ 	.short	0x010a
        /*0556*/ 	.byte	0x06
	.zero		1


	//   ....[67]....
        /*0558*/ 	.word	0x00003a50
        /*055c*/ 	.word	0x000000ff
        /*0560*/ 	.word	0x00000000
        /*0564*/ 	.short	0x010a
        /*0566*/ 	.byte	0x07
	.zero		1


	//   ....[68]....
        /*0568*/ 	.word	0x00003ae0
        /*056c*/ 	.word	0x000000ff
        /*0570*/ 	.word	0x00000000
        /*0574*/ 	.short	0x010a
        /*0576*/ 	.byte	0x07
	.zero		1


	//   ....[69]....
        /*0578*/ 	.word	0x00003b70
        /*057c*/ 	.word	0x000000ff
        /*0580*/ 	.word	0x00000000
        /*0584*/ 	.short	0x010a
        /*0586*/ 	.byte	0x07
	.zero		1


	//   ....[70]....
        /*0588*/ 	.word	0x00003c10
        /*058c*/ 	.word	0x00000000
        /*0590*/ 	.word	0x00000000
        /*0594*/ 	.short	0x010a
        /*0596*/ 	.byte	0xff
	.zero		1


	//   ....[71]....
        /*0598*/ 	.word	0x00003c50
        /*059c*/ 	.word	0x00000000
        /*05a0*/ 	.word	0x00000000
        /*05a4*/ 	.short	0x010a
        /*05a6*/ 	.byte	0xff
	.zero		1


	//   ....[72]....
        /*05a8*/ 	.word	0x00003cc0
        /*05ac*/ 	.word	0x000000ff
        /*05b0*/ 	.word	0x00000000
        /*05b4*/ 	.short	0x0101
        /*05b6*/ 	.byte	0x05
	.zero		1


	//   ....[73]....
        /*05b8*/ 	.word	0x00003d00
        /*05bc*/ 	.word	0x000000ff
        /*05c0*/ 	.word	0x00000100
        /*05c4*/ 	.short	0x010a
        /*05c6*/ 	.byte	0x08
	.zero		1


	//   ....[74]....
        /*05c8*/ 	.word	0x00003d50
        /*05cc*/ 	.word	0x000000ff
        /*05d0*/ 	.word	0x00000000
        /*05d4*/ 	.short	0x0101
        /*05d6*/ 	.byte	0x05
	.zero		1


	//   ....[75]....
        /*05d8*/ 	.word	0x000041a0
        /*05dc*/ 	.word	0x00000000
        /*05e0*/ 	.word	0x00000080
        /*05e4*/ 	.short	0x010a
        /*05e6*/ 	.byte	0xff
	.zero		1


	//   ....[76]....
        /*05e8*/ 	.word	0x00004260
        /*05ec*/ 	.word	0x00000000
        /*05f0*/ 	.word	0x00000000
        /*05f4*/ 	.short	0x0101
        /*05f6*/ 	.byte	0xff
	.zero		1


	//   ....[77]....
        /*05f8*/ 	.word	0x00004580
        /*05fc*/ 	.word	0x000000ff
        /*0600*/ 	.word	0x00000078
        /*0604*/ 	.short	0x010a
        /*0606*/ 	.byte	0x07
	.zero		1


	//   ....[78]....
        /*0608*/ 	.word	0x00004770
        /*060c*/ 	.word	0x000000ff
        /*0610*/ 	.word	0x00000050
        /*0614*/ 	.short	0x010a
        /*0616*/ 	.byte	0x07
	.zero		1


	//   ....[79]....
        /*0618*/ 	.word	0x00004960
        /*061c*/ 	.word	0x000000ff
        /*0620*/ 	.word	0x00000030
        /*0624*/ 	.short	0x010b
        /*0626*/ 	.byte	0x07
	.zero		1


	//   ....[80]....
        /*0628*/ 	.word	0x00004970
        /*062c*/ 	.word	0x000000ff
        /*0630*/ 	.word	0x00000000
        /*0634*/ 	.short	0x0101
        /*0636*/ 	.byte	0x0e
	.zero		1


	//   ....[81]....
        /*0638*/ 	.word	0x00004980
        /*063c*/ 	.word	0x000000ff
        /*0640*/ 	.word	0x00000058
        /*0644*/ 	.short	0x010a
        /*0646*/ 	.byte	0x07
	.zero		1


	//   ....[82]....
        /*0648*/ 	.word	0x00004b30
        /*064c*/ 	.word	0x000000ff
        /*0650*/ 	.word	0x00000038
        /*0654*/ 	.short	0x010b
        /*0656*/ 	.byte	0x07
	.zero		1


	//   ....[83]....
        /*0658*/ 	.word	0x00004b40
        /*065c*/ 	.word	0x000000ff
        /*0660*/ 	.word	0x00000000
        /*0664*/ 	.short	0x0101
        /*0666*/ 	.byte	0x0e
	.zero		1


	//   ....[84]....
        /*0668*/ 	.word	0x00004b50
        /*066c*/ 	.word	0x000000ff
        /*0670*/ 	.word	0x00000060
        /*0674*/ 	.short	0x010a
        /*0676*/ 	.byte	0x07
	.zero		1


	//   ....[85]....
        /*0678*/ 	.word	0x00004d40
        /*067c*/ 	.word	0x000000ff
        /*0680*/ 	.word	0x00000040
        /*0684*/ 	.short	0x010b
        /*0686*/ 	.byte	0x07
	.zero		1


	//   ....[86]....
        /*0688*/ 	.word	0x00004db0
        /*068c*/ 	.word	0x000000ff
        /*0690*/ 	.word	0x00000000
        /*0694*/ 	.short	0x0101
        /*0696*/ 	.byte	0x0e
	.zero		1


	//   ....[87]....
        /*0698*/ 	.word	0x00004dc0
        /*069c*/ 	.word	0x000000ff
        /*06a0*/ 	.word	0x00000068
        /*06a4*/ 	.short	0x010a
        /*06a6*/ 	.byte	0x07
	.zero		1


	//   ....[88]....
        /*06a8*/ 	.word	0x00005060
        /*06ac*/ 	.word	0x000000ff
        /*06b0*/ 	.word	0x00000048
        /*06b4*/ 	.short	0x010b
        /*06b6*/ 	.byte	0x07
	.zero		1


	//   ....[89]....
        /*06b8*/ 	.word	0x00005080
        /*06bc*/ 	.word	0x000000ff
        /*06c0*/ 	.word	0x00000000
        /*06c4*/ 	.short	0x0101
        /*06c6*/ 	.byte	0x0d
	.zero		1


	//   ....[90]....
        /*06c8*/ 	.word	0x000050b0
        /*06cc*/ 	.word	0x000000ff
        /*06d0*/ 	.word	0x00000050
        /*06d4*/ 	.short	0x010a
        /*06d6*/ 	.byte	0x07
	.zero		1


	//   ....[91]....
        /*06d8*/ 	.word	0x000050d0
        /*06dc*/ 	.word	0x000000ff
        /*06e0*/ 	.word	0x00000058
        /*06e4*/ 	.short	0x010a
        /*06e6*/ 	.byte	0x07
	.zero		1


	//   ....[92]....
        /*06e8*/ 	.word	0x000050f0
        /*06ec*/ 	.word	0x000000ff
        /*06f0*/ 	.word	0x00000060
        /*06f4*/ 	.short	0x010a
        /*06f6*/ 	.byte	0x07
	.zero		1


	//   ....[93]....
        /*06f8*/ 	.word	0x00005130
        /*06fc*/ 	.word	0x00000000
        /*0700*/ 	.word	0x00000068
        /*0704*/ 	.short	0x010a
        /*0706*/ 	.byte	0xff
	.zero		1


	//   ....[94]....
        /*0708*/ 	.word	0x00005460
        /*070c*/ 	.word	0x00000000
        /*0710*/ 	.word	0x00000080
        /*0714*/ 	.short	0x010a
        /*0716*/ 	.byte	0xff
	.zero		1


	//   ....[95]....
        /*0718*/ 	.word	0x00005570
        /*071c*/ 	.word	0x00000000
        /*0720*/ 	.word	0x00000000
        /*0724*/ 	.short	0x0101
        /*0726*/ 	.byte	0xff
	.zero		1


	//   ....[96]....
        /*0728*/ 	.word	0x00005f60
        /*072c*/ 	.word	0x00000003
        /*0730*/ 	.word	0x00000030
        /*0734*/ 	.short	0x010a
        /*0736*/ 	.byte	0xff
	.zero		1


	//   ....[97]....
        /*0738*/ 	.word	0x00005f70
        /*073c*/ 	.word	0x0000006f
        /*0740*/ 	.word	0x000000a0
        /*0744*/ 	.short	0x010a
        /*0746*/ 	.byte	0xff
	.zero		1


	//   ....[98]....
        /*0748*/ 	.word	0x00006110
        /*074c*/ 	.word	0x00000003
        /*0750*/ 	.word	0x00000030
        /*0754*/ 	.short	0x010a
        /*0756*/ 	.byte	0xff
	.zero		1


	//   ....[99]....
        /*0758*/ 	.word	0x00006230
        /*075c*/ 	.word	0x00000000
        /*0760*/ 	.word	0x00000000
        /*0764*/ 	.short	0x0101
        /*0766*/ 	.byte	0xff
	.zero		1


	//   ....[100]....
        /*0768*/ 	.word	0x000062b0
        /*076c*/ 	.word	0x0000006f
        /*0770*/ 	.word	0x000000a0
        /*0774*/ 	.short	0x010a
        /*0776*/ 	.byte	0xff
	.zero		1


	//   ....[101]....
        /*0778*/ 	.word	0x00006e50
        /*077c*/ 	.word	0x00000000
        /*0780*/ 	.word	0x00000030
        /*0784*/ 	.short	0x010a
        /*0786*/ 	.byte	0xff
	.zero		1


	//   ....[102]....
        /*0788*/ 	.word	0x00006f10
        /*078c*/ 	.word	0x00000000
        /*0790*/ 	.word	0x00000030
        /*0794*/ 	.short	0x010a
        /*0796*/ 	.byte	0xff
	.zero		1


	//   ....[103]....
        /*0798*/ 	.word	0x00007040
        /*079c*/ 	.word	0x00000000
        /*07a0*/ 	.word	0x00000000
        /*07a4*/ 	.short	0x0101
        /*07a6*/ 	.byte	0xff
	.zero		1


	//   ....[104]....
        /*07a8*/ 	.word	0x00007bf0
        /*07ac*/ 	.word	0x00000000
        /*07b0*/ 	.word	0x00000030
        /*07b4*/ 	.short	0x010a
        /*07b6*/ 	.byte	0xff
	.zero		1


	//   ....[105]....
        /*07b8*/ 	.word	0x00007cb0
        /*07bc*/ 	.word	0x00000000
        /*07c0*/ 	.word	0x00000030
        /*07c4*/ 	.short	0x010a
        /*07c6*/ 	.byte	0xff
	.zero		1


	//   ....[106]....
        /*07c8*/ 	.word	0x00007de0
        /*07cc*/ 	.word	0x00000000
        /*07d0*/ 	.word	0x00000000
        /*07d4*/ 	.short	0x0101
        /*07d6*/ 	.byte	0xff
	.zero		1


	//   ....[107]....
        /*07d8*/ 	.word	0x000089b0
        /*07dc*/ 	.word	0x00000000
        /*07e0*/ 	.word	0x00000030
        /*07e4*/ 	.short	0x010a
        /*07e6*/ 	.byte	0xff
	.zero		1


	//   ....[108]....
        /*07e8*/ 	.word	0x00008a70
        /*07ec*/ 	.word	0x00000000
        /*07f0*/ 	.word	0x00000030
        /*07f4*/ 	.short	0x010a
        /*07f6*/ 	.byte	0xff
	.zero		1


	//   ....[109]....
        /*07f8*/ 	.word	0x00008ba0
        /*07fc*/ 	.word	0x00000000
        /*0800*/ 	.word	0x00000000
        /*0804*/ 	.short	0x0101
        /*0806*/ 	.byte	0xff
	.zero		1


	//   ....[110]....
        /*0808*/ 	.word	0x00008ea0
        /*080c*/ 	.word	0x0000006f
        /*0810*/ 	.word	0x00000000
        /*0814*/ 	.short	0x0101
        /*0816*/ 	.byte	0xff
	.zero		1


	//   ....[111]....
        /*0818*/ 	.word	0x00009850
        /*081c*/ 	.word	0x00000002
        /*0820*/ 	.word	0x000000f0
        /*0824*/ 	.short	0x010a
        /*0826*/ 	.byte	0xff
	.zero		1


	//   ....[112]....
        /*0828*/ 	.word	0x000098b0
        /*082c*/ 	.word	0x00000002
        /*0830*/ 	.word	0x00000018
        /*0834*/ 	.short	0x010a
        /*0836*/ 	.byte	0xff
	.zero		1


	//   ....[113]....
        /*0838*/ 	.word	0x00009910
        /*083c*/ 	.word	0x00000002
        /*0840*/ 	.word	0x00000018
        /*0844*/ 	.short	0x010a
        /*0846*/ 	.byte	0xff
	.zero		1


	//   ....[114]....
        /*0848*/ 	.word	0x00009960
        /*084c*/ 	.word	0x00000002
        /*0850*/ 	.word	0x00000080
        /*0854*/ 	.short	0x010a
        /*0856*/ 	.byte	0xff
	.zero		1


	//   ....[115]....
        /*0858*/ 	.word	0x000099c0
        /*085c*/ 	.word	0x00000000
        /*0860*/ 	.word	0x00000000
        /*0864*/ 	.short	0x010a
        /*0866*/ 	.byte	0xff
	.zero		1


	//   ....[116]....
        /*0868*/ 	.word	0x00009a20
        /*086c*/ 	.word	0x00000000
        /*0870*/ 	.word	0x00000000
        /*0874*/ 	.short	0x010a
        /*0876*/ 	.byte	0xff
	.zero		1


	//   ....[117]....
        /*0878*/ 	.word	0x00009a70
        /*087c*/ 	.word	0x00000000
        /*0880*/ 	.word	0x000000e0
        /*0884*/ 	.short	0x010a
        /*0886*/ 	.byte	0xff
	.zero		1


	//   ....[118]....
        /*0888*/ 	.word	0x00009ad0
        /*088c*/ 	.word	0x00000000
        /*0890*/ 	.word	0x00000090
        /*0894*/ 	.short	0x010a
        /*0896*/ 	.byte	0xff
	.zero		1


	//   ....[119]....
        /*0898*/ 	.word	0x00009b20
        /*089c*/ 	.word	0x00000000
        /*08a0*/ 	.word	0x00000080
        /*08a4*/ 	.short	0x010a
        /*08a6*/ 	.byte	0xff
	.zero		1


	//   ....[120]....
        /*08a8*/ 	.word	0x00009b80
        /*08ac*/ 	.word	0x00000000
        /*08b0*/ 	.word	0x00000090
        /*08b4*/ 	.short	0x010a
        /*08b6*/ 	.byte	0xff
	.zero		1


	//   ....[121]....
        /*08b8*/ 	.word	0x00009be0
        /*08bc*/ 	.word	0x00000004
        /*08c0*/ 	.word	0x00000008
        /*08c4*/ 	.short	0x010a
        /*08c6*/ 	.byte	0xff
	.zero		1


	//   ....[122]....
        /*08c8*/ 	.word	0x00009cc0
        /*08cc*/ 	.word	0x00000002
        /*08d0*/ 	.word	0x00000008
        /*08d4*/ 	.short	0x010a
        /*08d6*/ 	.byte	0xff
	.zero		1


	//   ....[123]....
        /*08d8*/ 	.word	0x00009d10
        /*08dc*/ 	.word	0x00000000
        /*08e0*/ 	.word	0x00000080
        /*08e4*/ 	.short	0x010a
        /*08e6*/ 	.byte	0xff
	.zero		1


	//   ....[124]....
        /*08e8*/ 	.word	0x00009d70
        /*08ec*/ 	.word	0x00000000
        /*08f0*/ 	.word	0x000000c0
        /*08f4*/ 	.short	0x010a
        /*08f6*/ 	.byte	0xff
	.zero		1


	//   ....[125]....
        /*08f8*/ 	.word	0x00009dd0
        /*08fc*/ 	.word	0x00000000
        /*0900*/ 	.word	0x00000000
        /*0904*/ 	.short	0x010a
        /*0906*/ 	.byte	0xff
	.zero		1


	//   ....[126]....
        /*0908*/ 	.word	0x00009e30
        /*090c*/ 	.word	0x00000000
        /*0910*/ 	.word	0x00000000
        /*0914*/ 	.short	0x010a
        /*0916*/ 	.byte	0xff
	.zero		1


	//   ....[127]....
        /*0918*/ 	.word	0x00009e90
        /*091c*/ 	.word	0x00000000
        /*0920*/ 	.word	0x00000000
        /*0924*/ 	.short	0x010a
        /*0926*/ 	.byte	0xff
	.zero		1


	//   ....[128]....
        /*0928*/ 	.word	0x00009ef0
        /*092c*/ 	.word	0x00000000
        /*0930*/ 	.word	0x00000000
        /*0934*/ 	.short	0x010a
        /*0936*/ 	.byte	0xff
	.zero		1


	//   ....[129]....
        /*0938*/ 	.word	0x00009f50
        /*093c*/ 	.word	0x00000000
        /*0940*/ 	.word	0x00000100
        /*0944*/ 	.short	0x010a
        /*0946*/ 	.byte	0xff
	.zero		1


	//   ....[130]....
        /*0948*/ 	.word	0x00009fa0
        /*094c*/ 	.word	0x00000000
        /*0950*/ 	.word	0x00000080
        /*0954*/ 	.short	0x010a
        /*0956*/ 	.byte	0xff
	.zero		1


	//   ....[131]....
        /*0958*/ 	.word	0x0000a000
        /*095c*/ 	.word	0x00000000
        /*0960*/ 	.word	0x00000078
        /*0964*/ 	.short	0x010a
        /*0966*/ 	.byte	0xff
	.zero		1


	//   ....[132]....
        /*0968*/ 	.word	0x0000a060
        /*096c*/ 	.word	0x00000000
        /*0970*/ 	.word	0x00000050
        /*0974*/ 	.short	0x010a
        /*0976*/ 	.byte	0xff
	.zero		1


	//   ....[133]....
        /*0978*/ 	.word	0x0000a0c0
        /*097c*/ 	.word	0x00000000
        /*0980*/ 	.word	0x00000058
        /*0984*/ 	.short	0x010a
        /*0986*/ 	.byte	0xff
	.zero		1


	//   ....[134]....
        /*0988*/ 	.word	0x0000a120
        /*098c*/ 	.word	0x00000000
        /*0990*/ 	.word	0x00000060
        /*0994*/ 	.short	0x010a
        /*0996*/ 	.byte	0xff
	.zero		1


	//   ....[135]....
        /*0998*/ 	.word	0x0000a180
        /*099c*/ 	.word	0x00000000
        /*09a0*/ 	.word	0x00000068
        /*09a4*/ 	.short	0x010a
        /*09a6*/ 	.byte	0xff
	.zero		1


	//   ....[136]....
        /*09a8*/ 	.word	0x0000a1e0
        /*09ac*/ 	.word	0x00000000
        /*09b0*/ 	.word	0x00000050
        /*09b4*/ 	.short	0x010a
        /*09b6*/ 	.byte	0xff
	.zero		1


	//   ....[137]....
        /*09b8*/ 	.word	0x0000a240
        /*09bc*/ 	.word	0x00000000
        /*09c0*/ 	.word	0x00000058
        /*09c4*/ 	.short	0x010a
        /*09c6*/ 	.byte	0xff
	.zero		1


	//   ....[138]....
        /*09c8*/ 	.word	0x0000a2a0
        /*09cc*/ 	.word	0x00000000
        /*09d0*/ 	.word	0x00000060
        /*09d4*/ 	.short	0x010a
        /*09d6*/ 	.byte	0xff
	.zero		1


	//   ....[139]....
        /*09d8*/ 	.word	0x0000a2f0
        /*09dc*/ 	.word	0x00000000
        /*09e0*/ 	.word	0x00000080
        /*09e4*/ 	.short	0x010a
        /*09e6*/ 	.byte	0xff
	.zero		1


	//   ....[140]....
        /*09e8*/ 	.word	0x0000a340
        /*09ec*/ 	.word	0x00000003
        /*09f0*/ 	.word	0x00000030
        /*09f4*/ 	.short	0x010a
        /*09f6*/ 	.byte	0xff
	.zero		1


	//   ....[141]....
        /*09f8*/ 	.word	0x0000a390
        /*09fc*/ 	.word	0x0000006f
        /*0a00*/ 	.word	0x000000a0
        /*0a04*/ 	.short	0x010a
        /*0a06*/ 	.byte	0xff
	.zero		1


	//   ....[142]....
        /*0a08*/ 	.word	0x0000a3e0
        /*0a0c*/ 	.word	0x00000000
        /*0a10*/ 	.word	0x00000030
        /*0a14*/ 	.short	0x010a
        /*0a16*/ 	.byte	0xff
	.zero		1


	//   ....[143]....
        /*0a18*/ 	.word	0x0000a430
        /*0a1c*/ 	.word	0x00000000
        /*0a20*/ 	.word	0x00000030
        /*0a24*/ 	.short	0x010a
        /*0a26*/ 	.byte	0xff
	.zero		1


	//   ....[144]....
        /*0a28*/ 	.word	0x0000a480
        /*0a2c*/ 	.word	0x00000000
        /*0a30*/ 	.word	0x00000030
        /*0a34*/ 	.short	0x010a
        /*0a36*/ 	.byte	0xff
	.zero		1


	//----- nvinfo : EIATTR_NUM_MBARRIERS
	.align		4
.L_48:
        /*0a38*/ 	.byte	0x03, 0x38
        /*0a3a*/ 	.short	0x0021


	//----- nvinfo : EIATTR_EXIT_INSTR_OFFSETS
	.align		4
        /*0a3c*/ 	.byte	0x04, 0x1c
        /*0a3e*/ 	.short	(.L_50 - .L_49)


	//   ....[0]....
.L_49:
        /*0a40*/ 	.word	0x00002780


	//   ....[1]....
        /*0a44*/ 	.word	0x00002c80


	//   ....[2]....
        /*0a48*/ 	.word	0x00002ce0


	//   ....[3]....
        /*0a4c*/ 	.word	0x00003f80


	//   ....[4]....
        /*0a50*/ 	.word	0x00005160


	//   ....[5]....
        /*0a54*/ 	.word	0x000051a0


	//   ....[6]....
        /*0a58*/ 	.word	0x00009840


	//----- nvinfo : EIATTR_MAX_THREADS
	.align		4
.L_50:
        /*0a5c*/ 	.byte	0x04, 0x05
        /*0a5e*/ 	.short	(.L_52 - .L_51)
.L_51:
        /*0a60*/ 	.word	0x00000100
        /*0a64*/ 	.word	0x00000001
        /*0a68*/ 	.word	0x00000001


	//----- nvinfo : EIATTR_CRS_STACK_SIZE
	.align		4
.L_52:
        /*0a6c*/ 	.byte	0x04, 0x1e
        /*0a6e*/ 	.short	(.L_54 - .L_53)
.L_53:
        /*0a70*/ 	.word	0x00000000


	//----- nvinfo : EIATTR_CBANK_PARAM_SIZE
	.align		4
.L_54:
        /*0a74*/ 	.byte	0x03, 0x19
        /*0a76*/ 	.short	0x0800


	//----- nvinfo : EIATTR_PARAM_CBANK
	.align		4
        /*0a78*/ 	.byte	0x04, 0x0a
        /*0a7a*/ 	.short	(.L_56 - .L_55)
	.align		4
.L_55:
        /*0a7c*/ 	.word	index@(.nv.constant0._ZN7cutlass13device_kernelINS_4gemm6kernel13GemmUniversalIN4cute5tupleIJiiiiEEENS1_10collective13CollectiveMmaINS1_35MainloopSm100TmaUmmaWarpSpecializedILi3ELi2ELi4ENS5_IJNS4_1CILi2EEENSA_ILi1EEESC_EEEEENS5_IJNSA_ILi128EEENSA_ILi256EEENSA_ILi64EEEEEENS_12float_e5m2_tENS5_IJlSC_lEEESJ_SK_NS4_8TiledMMAINS4_8MMA_AtomIJNS4_10MMA_TraitsINS4_25SM100_MMA_F8F6F4_2x1SM_SSEJSJ_SJ_fSF_SG_NS4_17integral_constantINS4_4UMMA5MajorELSR_0EEESS_NSP_INSQ_7ScaleInELST_0EEESU_EEEEEENS4_6LayoutINS5_IJSC_SC_SC_EEENS5_IJNSA_ILi0EEESZ_SZ_EEEEENS5_IJNS4_10UnderscoreES12_S12_EEEEENS4_18SM100_TMA_2SM_LOADENS4_14ComposedLayoutINS4_7SwizzleILi2ELi4ELi3EEENS4_18smem_ptr_flag_bitsILi8EEENSX_INS5_IJNSA_ILi8EEESH_EEENS5_IJSH_SC_EEEEEEEvNS4_8identityES15_S1F_vS1G_EENS_8epilogue10collective18CollectiveEpilogueINS1I_23Sm100TmaWarpSpecializedILi4ELi2ELi32ELb0ELb0EEEJNS5_IJSH_SG_SH_EEENS5_IJNSX_ISH_SC_EENSX_INS5_IJNSA_ILi32EEESB_EEENS5_IJSC_SF_EEEEEEEESJ_SK_SJ_SK_NS1I_6fusion15FusionCallbacksIS1M_NS1U_17LinearCombinationISJ_fSJ_fLNS_15FloatRoundStyleE2EEES1N_S1T_JEEENS4_5SM1004TMEM4LOAD26SM100_TMEM_LOAD_32dp32b32xENS4_13SM90_TMA_LOADENS16_INS17_ILi1ELi4ELi3EEES1A_NSX_INS5_IJS1B_S1P_EEENS5_IJS1P_SC_EEEEEEENS4_39AutoVectorizingCopyWithAssumedAlignmentILi128EEENS4_14SM90_TMA_STOREES29_S2B_S2B_EEEvvEEEEvNT_6ParamsE)
        /*0a80*/ 	.short	0x0380
        /*0a82*/ 	.short	0x0800


	//----- nvinfo : EIATTR_SW_WAR
	.align		4
.L_56:
        /*0a84*/ 	.byte	0x04, 0x36
        /*0a86*/ 	.short	(.L_58 - .L_57)
.L_57:
        /*0a88*/ 	.word	0x00000008
.L_58:


//--------------------- .nv.callgraph             --------------------------
	.section	.nv.callgraph,"",@"SHT_CUDA_CALLGRAPH"
	.align	4
	.sectionentsize	8
	.align		4
        /*0000*/ 	.word	0x00000000
	.align		4
        /*0004*/ 	.word	0xffffffff
	.align		4
        /*0008*/ 	.word	index@(_ZN7cutlass13device_kernelINS_4gemm6kernel13GemmUniversalIN4cute5tupleIJiiiiEEENS1_10collective13CollectiveMmaINS1_35MainloopSm100TmaUmmaWarpSpecializedILi3ELi2ELi4ENS5_IJNS4_1CILi2EEENSA_ILi1EEESC_EEEEENS5_IJNSA_ILi128EEENSA_ILi256EEENSA_ILi64EEEEEENS_12float_e5m2_tENS5_IJlSC_lEEESJ_SK_NS4_8TiledMMAINS4_8MMA_AtomIJNS4_10MMA_TraitsINS4_25SM100_MMA_F8F6F4_2x1SM_SSEJSJ_SJ_fSF_SG_NS4_17integral_constantINS4_4UMMA5MajorELSR_0EEESS_NSP_INSQ_7ScaleInELST_0EEESU_EEEEEENS4_6LayoutINS5_IJSC_SC_SC_EEENS5_IJNSA_ILi0EEESZ_SZ_EEEEENS5_IJNS4_10UnderscoreES12_S12_EEEEENS4_18SM100_TMA_2SM_LOADENS4_14ComposedLayoutINS4_7SwizzleILi2ELi4ELi3EEENS4_18smem_ptr_flag_bitsILi8EEENSX_INS5_IJNSA_ILi8EEESH_EEENS5_IJSH_SC_EEEEEEEvNS4_8identityES15_S1F_vS1G_EENS_8epilogue10collective18CollectiveEpilogueINS1I_23Sm100TmaWarpSpecializedILi4ELi2ELi32ELb0ELb0EEEJNS5_IJSH_SG_SH_EEENS5_IJNSX_ISH_SC_EENSX_INS5_IJNSA_ILi32EEESB_EEENS5_IJSC_SF_EEEEEEEESJ_SK_SJ_SK_NS1I_6fusion15FusionCallbacksIS1M_NS1U_17LinearCombinationISJ_fSJ_fLNS_15FloatRoundStyleE2EEES1N_S1T_JEEENS4_5SM1004TMEM4LOAD26SM100_TMEM_LOAD_32dp32b32xENS4_13SM90_TMA_LOADENS16_INS17_ILi1ELi4ELi3EEES1A_NSX_INS5_IJS1B_S1P_EEENS5_IJS1P_SC_EEEEEEENS4_39AutoVectorizingCopyWithAssumedAlignmentILi128EEENS4_14SM90_TMA_STOREES29_S2B_S2B_EEEvvEEEEvNT_6ParamsE)
	.align		4
        /*000c*/ 	.word	index@(__assertfail)
	.align		4
        /*0010*/ 	.word	0x00000000
	.align		4
        /*0014*/ 	.word	0xfffffffe
	.align		4
        /*0018*/ 	.word	0x00000000
	.align		4
        /*001c*/ 	.word	0xfffffffd
	.align		4
        /*0020*/ 	.word	0x00000000
	.align		4
        /*0024*/ 	.word	0xfffffffc


//--------------------- .nv.constant4             --------------------------
	.section	.nv.constant4,"a",@progbits
	.align	8
	.align		8
.nv.constant4:
        /*0000*/ 	.dword	__assertfail
	.align		8
        /*0008*/ 	.dword	__unnamed_1
	.align		8
        /*0010*/ 	.dword	__unnamed_2
	.align		8
        /*0018*/ 	.dword	__unnamed_3
	.align		8
        /*0020*/ 	.dword	_ZN39_INTERNAL_36a2f75d_4_k_cu_e53f33dc_93134cuda3std3__45__cpo5beginE
	.align		8
        /*0028*/ 	.dword	_ZN39_INTERNAL_36a2f75d_4_k_cu_e53f33dc_93134cuda3std3__45__cpo3endE
	.align		8
        /*0030*/ 	.dword	_ZN39_INTERNAL_36a2f75d_4_k_cu_e53f33dc_93134cuda3std3__45__cpo6cbeginE
	.align		8
        /*0038*/ 	.dword	_ZN39_INTERNAL_36a2f75d_4_k_cu_e53f33dc_93134cuda3std3__45__cpo4cendE
	.align		8
        /*0040*/ 	.dword	_ZN39_INTERNAL_36a2f75d_4_k_cu_e53f33dc_93134cuda3std3__441_GLOBAL__N__36a2f75d_4_k_cu_e53f33dc_93136ignoreE
	.align		8
        /*0048*/ 	.dword	_ZN39_INTERNAL_36a2f75d_4_k_cu_e53f33dc_93134cuda3std3__419piecewise_constructE
	.align		8
        /*0050*/ 	.dword	_ZN39_INTERNAL_36a2f75d_4_k_cu_e53f33dc_93134cuda3std3__48in_placeE
	.align		8
        /*0058*/ 	.dword	_ZN39_INTERNAL_36a2f75d_4_k_cu_e53f33dc_93134cuda3std6ranges3__45__cpo4swapE
	.align		8
        /*0060*/ 	.dword	_ZN39_INTERNAL_36a2f75d_4_k_cu_e53f33dc_93134cuda3std6ranges3__45__cpo9iter_moveE
	.align		8
        /*0068*/ 	.dword	_ZN39_INTERNAL_36a2f75d_4_k_cu_e53f33dc_93134cute7productE
	.align		8
        /*0070*/ 	.dword	_ZN39_INTERNAL_36a2f75d_4_k_cu_e53f33dc_93134cute1_E
	.align		8
        /*0078*/ 	.dword	$str$25
	.align		8
        /*0080*/ 	.dword	$str$26
	.align		8
        /*0088*/ 	.dword	$str$27
	.align		8
        /*0090*/ 	.dword	$str$28


//--------------------- .text._ZN7cutlass13device_kernelINS_4gemm6kernel13GemmUniversalIN4cute5tupleIJiiiiEEENS1_10collective13CollectiveMmaINS1_35MainloopSm100TmaUmmaWarpSpecializedILi3ELi2ELi4ENS5_IJNS4_1CILi2EEENSA_ILi1EEESC_EEEEENS5_IJNSA_ILi128EEENSA_ILi256EEENSA_ILi64EEEEEENS_12float_e5m2_tENS5_IJlSC_lEEESJ_SK_NS4_8TiledMMAINS4_8MMA_AtomIJNS4_10MMA_TraitsINS4_25SM100_MMA_F8F6F4_2x1SM_SSEJSJ_SJ_fSF_SG_NS4_17integral_constantINS4_4UMMA5MajorELSR_0EEESS_NSP_INSQ_7ScaleInELST_0EEESU_EEEEEENS4_6LayoutINS5_IJSC_SC_SC_EEENS5_IJNSA_ILi0EEESZ_SZ_EEEEENS5_IJNS4_10UnderscoreES12_S12_EEEEENS4_18SM100_TMA_2SM_LOADENS4_14ComposedLayoutINS4_7SwizzleILi2ELi4ELi3EEENS4_18smem_ptr_flag_bitsILi8EEENSX_INS5_IJNSA_ILi8EEESH_EEENS5_IJSH_SC_EEEEEEEvNS4_8identityES15_S1F_vS1G_EENS_8epilogue10collective18CollectiveEpilogueINS1I_23Sm100TmaWarpSpecializedILi4ELi2ELi32ELb0ELb0EEEJNS5_IJSH_SG_SH_EEENS5_IJNSX_ISH_SC_EENSX_INS5_IJNSA_ILi32EEESB_EEENS5_IJSC_SF_EEEEEEEESJ_SK_SJ_SK_NS1I_6fusion15FusionCallbacksIS1M_NS1U_17LinearCombinationISJ_fSJ_fLNS_15FloatRoundStyleE2EEES1N_S1T_JEEENS4_5SM1004TMEM4LOAD26SM100_TMEM_LOAD_32dp32b32xENS4_13SM90_TMA_LOADENS16_INS17_ILi1ELi4ELi3EEES1A_NSX_INS5_IJS1B_S1P_EEENS5_IJS1P_SC_EEEEEEENS4_39AutoVectorizingCopyWithAssumedAlignmentILi128EEENS4_14SM90_TMA_STOREES29_S2B_S2B_EEEvvEEEEvNT_6ParamsE --------------------------
	.section	.text._ZN7cutlass13device_kernelINS_4gemm6kernel13GemmUniversalIN4cute5tupleIJiiiiEEENS1_10collective13CollectiveMmaINS1_35MainloopSm100TmaUmmaWarpSpecializedILi3ELi2ELi4ENS5_IJNS4_1CILi2EEENSA_ILi1EEESC_EEEEENS5_IJNSA_ILi128EEENSA_ILi256EEENSA_ILi64EEEEEENS_12float_e5m2_tENS5_IJlSC_lEEESJ_SK_NS4_8TiledMMAINS4_8MMA_AtomIJNS4_10MMA_TraitsINS4_25SM100_MMA_F8F6F4_2x1SM_SSEJSJ_SJ_fSF_SG_NS4_17integral_constantINS4_4UMMA5MajorELSR_0EEESS_NSP_INSQ_7ScaleInELST_0EEESU_EEEEEENS4_6LayoutINS5_IJSC_SC_SC_EEENS5_IJNSA_ILi0EEESZ_SZ_EEEEENS5_IJNS4_10UnderscoreES12_S12_EEEEENS4_18SM100_TMA_2SM_LOADENS4_14ComposedLayoutINS4_7SwizzleILi2ELi4ELi3EEENS4_18smem_ptr_flag_bitsILi8EEENSX_INS5_IJNSA_ILi8EEESH_EEENS5_IJSH_SC_EEEEEEEvNS4_8identityES15_S1F_vS1G_EENS_8epilogue10collective18CollectiveEpilogueINS1I_23Sm100TmaWarpSpecializedILi4ELi2ELi32ELb0ELb0EEEJNS5_IJSH_SG_SH_EEENS5_IJNSX_ISH_SC_EENSX_INS5_IJNSA_ILi32EEESB_EEENS5_IJSC_SF_EEEEEEEESJ_SK_SJ_SK_NS1I_6fusion15FusionCallbacksIS1M_NS1U_17LinearCombinationISJ_fSJ_fLNS_15FloatRoundStyleE2EEES1N_S1T_JEEENS4_5SM1004TMEM4LOAD26SM100_TMEM_LOAD_32dp32b32xENS4_13SM90_TMA_LOADENS16_INS17_ILi1ELi4ELi3EEES1A_NSX_INS5_IJS1B_S1P_EEENS5_IJS1P_SC_EEEEEEENS4_39AutoVectorizingCopyWithAssumedAlignmentILi128EEENS4_14SM90_TMA_STOREES29_S2B_S2B_EEEvvEEEEvNT_6ParamsE,"ax",@progbits
	.align	128
.text._ZN7cutlass13device_kernelINS_4gemm6kernel13GemmUniversalIN4cute5tupleIJiiiiEEENS1_10collective13CollectiveMmaINS1_35MainloopSm100TmaUmmaWarpSpecializedILi3ELi2ELi4ENS5_IJNS4_1CILi2EEENSA_ILi1EEESC_EEEEENS5_IJNSA_ILi128EEENSA_ILi256EEENSA_ILi64EEEEEENS_12float_e5m2_tENS5_IJlSC_lEEESJ_SK_NS4_8TiledMMAINS4_8MMA_AtomIJNS4_10MMA_TraitsINS4_25SM100_MMA_F8F6F4_2x1SM_SSEJSJ_SJ_fSF_SG_NS4_17integral_constantINS4_4UMMA5MajorELSR_0EEESS_NSP_INSQ_7ScaleInELST_0EEESU_EEEEEENS4_6LayoutINS5_IJSC_SC_SC_EEENS5_IJNSA_ILi0EEESZ_SZ_EEEEENS5_IJNS4_10UnderscoreES12_S12_EEEEENS4_18SM100_TMA_2SM_LOADENS4_14ComposedLayoutINS4_7SwizzleILi2ELi4ELi3EEENS4_18smem_ptr_flag_bitsILi8EEENSX_INS5_IJNSA_ILi8EEESH_EEENS5_IJSH_SC_EEEEEEEvNS4_8identityES15_S1F_vS1G_EENS_8epilogue10collective18CollectiveEpilogueINS1I_23Sm100TmaWarpSpecializedILi4ELi2ELi32ELb0ELb0EEEJNS5_IJSH_SG_SH_EEENS5_IJNSX_ISH_SC_EENSX_INS5_IJNSA_ILi32EEESB_EEENS5_IJSC_SF_EEEEEEEESJ_SK_SJ_SK_NS1I_6fusion15FusionCallbacksIS1M_NS1U_17LinearCombinationISJ_fSJ_fLNS_15FloatRoundStyleE2EEES1N_S1T_JEEENS4_5SM1004TMEM4LOAD26SM100_TMEM_LOAD_32dp32b32xENS4_13SM90_TMA_LOADENS16_INS17_ILi1ELi4ELi3EEES1A_NSX_INS5_IJS1B_S1P_EEENS5_IJS1P_SC_EEEEEEENS4_39AutoVectorizingCopyWithAssumedAlignmentILi128EEENS4_14SM90_TMA_STOREES29_S2B_S2B_EEEvvEEEEvNT_6ParamsE:
        .type           _ZN7cutlass13device_kernelINS_4gemm6kernel13GemmUniversalIN4cute5tupleIJiiiiEEENS1_10collective13CollectiveMmaINS1_35MainloopSm100TmaUmmaWarpSpecializedILi3ELi2ELi4ENS5_IJNS4_1CILi2EEENSA_ILi1EEESC_EEEEENS5_IJNSA_ILi128EEENSA_ILi256EEENSA_ILi64EEEEEENS_12float_e5m2_tENS5_IJlSC_lEEESJ_SK_NS4_8TiledMMAINS4_8MMA_AtomIJNS4_10MMA_TraitsINS4_25SM100_MMA_F8F6F4_2x1SM_SSEJSJ_SJ_fSF_SG_NS4_17integral_constantINS4_4UMMA5MajorELSR_0EEESS_NSP_INSQ_7ScaleInELST_0EEESU_EEEEEENS4_6LayoutINS5_IJSC_SC_SC_EEENS5_IJNSA_ILi0EEESZ_SZ_EEEEENS5_IJNS4_10UnderscoreES12_S12_EEEEENS4_18SM100_TMA_2SM_LOADENS4_14ComposedLayoutINS4_7SwizzleILi2ELi4ELi3EEENS4_18smem_ptr_flag_bitsILi8EEENSX_INS5_IJNSA_ILi8EEESH_EEENS5_IJSH_SC_EEEEEEEvNS4_8identityES15_S1F_vS1G_EENS_8epilogue10collective18CollectiveEpilogueINS1I_23Sm100TmaWarpSpecializedILi4ELi2ELi32ELb0ELb0EEEJNS5_IJSH_SG_SH_EEENS5_IJNSX_ISH_SC_EENSX_INS5_IJNSA_ILi32EEESB_EEENS5_IJSC_SF_EEEEEEEESJ_SK_SJ_SK_NS1I_6fusion15FusionCallbacksIS1M_NS1U_17LinearCombinationISJ_fSJ_fLNS_15FloatRoundStyleE2EEES1N_S1T_JEEENS4_5SM1004TMEM4LOAD26SM100_TMEM_LOAD_32dp32b32xENS4_13SM90_TMA_LOADENS16_INS17_ILi1ELi4ELi3EEES1A_NSX_INS5_IJS1B_S1P_EEENS5_IJS1P_SC_EEEEEEENS4_39AutoVectorizingCopyWithAssumedAlignmentILi128EEENS4_14SM90_TMA_STOREES29_S2B_S2B_EEEvvEEEEvNT_6ParamsE,@function
        .size           _ZN7cutlass13device_kernelINS_4gemm6kernel13GemmUniversalIN4cute5tupleIJiiiiEEENS1_10collective13CollectiveMmaINS1_35MainloopSm100TmaUmmaWarpSpecializedILi3ELi2ELi4ENS5_IJNS4_1CILi2EEENSA_ILi1EEESC_EEEEENS5_IJNSA_ILi128EEENSA_ILi256EEENSA_ILi64EEEEEENS_12float_e5m2_tENS5_IJlSC_lEEESJ_SK_NS4_8TiledMMAINS4_8MMA_AtomIJNS4_10MMA_TraitsINS4_25SM100_MMA_F8F6F4_2x1SM_SSEJSJ_SJ_fSF_SG_NS4_17integral_constantINS4_4UMMA5MajorELSR_0EEESS_NSP_INSQ_7ScaleInELST_0EEESU_EEEEEENS4_6LayoutINS5_IJSC_SC_SC_EEENS5_IJNSA_ILi0EEESZ_SZ_EEEEENS5_IJNS4_10UnderscoreES12_S12_EEEEENS4_18SM100_TMA_2SM_LOADENS4_14ComposedLayoutINS4_7SwizzleILi2ELi4ELi3EEENS4_18smem_ptr_flag_bitsILi8EEENSX_INS5_IJNSA_ILi8EEESH_EEENS5_IJSH_SC_EEEEEEEvNS4_8identityES15_S1F_vS1G_EENS_8epilogue10collective18CollectiveEpilogueINS1I_23Sm100TmaWarpSpecializedILi4ELi2ELi32ELb0ELb0EEEJNS5_IJSH_SG_SH_EEENS5_IJNSX_ISH_SC_EENSX_INS5_IJNSA_ILi32EEESB_EEENS5_IJSC_SF_EEEEEEEESJ_SK_SJ_SK_NS1I_6fusion15FusionCallbacksIS1M_NS1U_17LinearCombinationISJ_fSJ_fLNS_15FloatRoundStyleE2EEES1N_S1T_JEEENS4_5SM1004TMEM4LOAD26SM100_TMEM_LOAD_32dp32b32xENS4_13SM90_TMA_LOADENS16_INS17_ILi1ELi4ELi3EEES1A_NSX_INS5_IJS1B_S1P_EEENS5_IJS1P_SC_EEEEEEENS4_39AutoVectorizingCopyWithAssumedAlignmentILi128EEENS4_14SM90_TMA_STOREES29_S2B_S2B_EEEvvEEEEvNT_6ParamsE,(.L_x_188 - _ZN7cutlass13device_kernelINS_4gemm6kernel13GemmUniversalIN4cute5tupleIJiiiiEEENS1_10collective13CollectiveMmaINS1_35MainloopSm100TmaUmmaWarpSpecializedILi3ELi2ELi4ENS5_IJNS4_1CILi2EEENSA_ILi1EEESC_EEEEENS5_IJNSA_ILi128EEENSA_ILi256EEENSA_ILi64EEEEEENS_12float_e5m2_tENS5_IJlSC_lEEESJ_SK_NS4_8TiledMMAINS4_8MMA_AtomIJNS4_10MMA_TraitsINS4_25SM100_MMA_F8F6F4_2x1SM_SSEJSJ_SJ_fSF_SG_NS4_17integral_constantINS4_4UMMA5MajorELSR_0EEESS_NSP_INSQ_7ScaleInELST_0EEESU_EEEEEENS4_6LayoutINS5_IJSC_SC_SC_EEENS5_IJNSA_ILi0EEESZ_SZ_EEEEENS5_IJNS4_10UnderscoreES12_S12_EEEEENS4_18SM100_TMA_2SM_LOADENS4_14ComposedLayoutINS4_7SwizzleILi2ELi4ELi3EEENS4_18smem_ptr_flag_bitsILi8EEENSX_INS5_IJNSA_ILi8EEESH_EEENS5_IJSH_SC_EEEEEEEvNS4_8identityES15_S1F_vS1G_EENS_8epilogue10collective18CollectiveEpilogueINS1I_23Sm100TmaWarpSpecializedILi4ELi2ELi32ELb0ELb0EEEJNS5_IJSH_SG_SH_EEENS5_IJNSX_ISH_SC_EENSX_INS5_IJNSA_ILi32EEESB_EEENS5_IJSC_SF_EEEEEEEESJ_SK_SJ_SK_NS1I_6fusion15FusionCallbacksIS1M_NS1U_17LinearCombinationISJ_fSJ_fLNS_15FloatRoundStyleE2EEES1N_S1T_JEEENS4_5SM1004TMEM4LOAD26SM100_TMEM_LOAD_32dp32b32xENS4_13SM90_TMA_LOADENS16_INS17_ILi1ELi4ELi3EEES1A_NSX_INS5_IJS1B_S1P_EEENS5_IJS1P_SC_EEEEEEENS4_39AutoVectorizingCopyWithAssumedAlignmentILi128EEENS4_14SM90_TMA_STOREES29_S2B_S2B_EEEvvEEEEvNT_6ParamsE)
        .other          _ZN7cutlass13device_kernelINS_4gemm6kernel13GemmUniversalIN4cute5tupleIJiiiiEEENS1_10collective13CollectiveMmaINS1_35MainloopSm100TmaUmmaWarpSpecializedILi3ELi2ELi4ENS5_IJNS4_1CILi2EEENSA_ILi1EEESC_EEEEENS5_IJNSA_ILi128EEENSA_ILi256EEENSA_ILi64EEEEEENS_12float_e5m2_tENS5_IJlSC_lEEESJ_SK_NS4_8TiledMMAINS4_8MMA_AtomIJNS4_10MMA_TraitsINS4_25SM100_MMA_F8F6F4_2x1SM_SSEJSJ_SJ_fSF_SG_NS4_17integral_constantINS4_4UMMA5MajorELSR_0EEESS_NSP_INSQ_7ScaleInELST_0EEESU_EEEEEENS4_6LayoutINS5_IJSC_SC_SC_EEENS5_IJNSA_ILi0EEESZ_SZ_EEEEENS5_IJNS4_10UnderscoreES12_S12_EEEEENS4_18SM100_TMA_2SM_LOADENS4_14ComposedLayoutINS4_7SwizzleILi2ELi4ELi3EEENS4_18smem_ptr_flag_bitsILi8EEENSX_INS5_IJNSA_ILi8EEESH_EEENS5_IJSH_SC_EEEEEEEvNS4_8identityES15_S1F_vS1G_EENS_8epilogue10collective18CollectiveEpilogueINS1I_23Sm100TmaWarpSpecializedILi4ELi2ELi32ELb0ELb0EEEJNS5_IJSH_SG_SH_EEENS5_IJNSX_ISH_SC_EENSX_INS5_IJNSA_ILi32EEESB_EEENS5_IJSC_SF_EEEEEEEESJ_SK_SJ_SK_NS1I_6fusion15FusionCallbacksIS1M_NS1U_17LinearCombinationISJ_fSJ_fLNS_15FloatRoundStyleE2EEES1N_S1T_JEEENS4_5SM1004TMEM4LOAD26SM100_TMEM_LOAD_32dp32b32xENS4_13SM90_TMA_LOADENS16_INS17_ILi1ELi4ELi3EEES1A_NSX_INS5_IJS1B_S1P_EEENS5_IJS1P_SC_EEEEEEENS4_39AutoVectorizingCopyWithAssumedAlignmentILi128EEENS4_14SM90_TMA_STOREES29_S2B_S2B_EEEvvEEEEvNT_6ParamsE,@"STO_CUDA_ENTRY STV_DEFAULT"
_ZN7cutlass13device_kernelINS_4gemm6kernel13GemmUniversalIN4cute5tupleIJiiiiEEENS1_10collective13CollectiveMmaINS1_35MainloopSm100TmaUmmaWarpSpecializedILi3ELi2ELi4ENS5_IJNS4_1CILi2EEENSA_ILi1EEESC_EEEEENS5_IJNSA_ILi128EEENSA_ILi256EEENSA_ILi64EEEEEENS_12float_e5m2_tENS5_IJlSC_lEEESJ_SK_NS4_8TiledMMAINS4_8MMA_AtomIJNS4_10MMA_TraitsINS4_25SM100_MMA_F8F6F4_2x1SM_SSEJSJ_SJ_fSF_SG_NS4_17integral_constantINS4_4UMMA5MajorELSR_0EEESS_NSP_INSQ_7ScaleInELST_0EEESU_EEEEEENS4_6LayoutINS5_IJSC_SC_SC_EEENS5_IJNSA_ILi0EEESZ_SZ_EEEEENS5_IJNS4_10UnderscoreES12_S12_EEEEENS4_18SM100_TMA_2SM_LOADENS4_14ComposedLayoutINS4_7SwizzleILi2ELi4ELi3EEENS4_18smem_ptr_flag_bitsILi8EEENSX_INS5_IJNSA_ILi8EEESH_EEENS5_IJSH_SC_EEEEEEEvNS4_8identityES15_S1F_vS1G_EENS_8epilogue10collective18CollectiveEpilogueINS1I_23Sm100TmaWarpSpecializedILi4ELi2ELi32ELb0ELb0EEEJNS5_IJSH_SG_SH_EEENS5_IJNSX_ISH_SC_EENSX_INS5_IJNSA_ILi32EEESB_EEENS5_IJSC_SF_EEEEEEEESJ_SK_SJ_SK_NS1I_6fusion15FusionCallbacksIS1M_NS1U_17LinearCombinationISJ_fSJ_fLNS_15FloatRoundStyleE2EEES1N_S1T_JEEENS4_5SM1004TMEM4LOAD26SM100_TMEM_LOAD_32dp32b32xENS4_13SM90_TMA_LOADENS16_INS17_ILi1ELi4ELi3EEES1A_NSX_INS5_IJS1B_S1P_EEENS5_IJS1P_SC_EEEEEEENS4_39AutoVectorizingCopyWithAssumedAlignmentILi128EEENS4_14SM90_TMA_STOREES29_S2B_S2B_EEEvvEEEEvNT_6ParamsE:
[----:B------:R-:W1:Y:S01]  /*0000*/  LDC R1, c[0x0][0x37c] ;  /* 0x0000df00ff017b82 */ /* 0x000e620000000800 */
[----:B------:R-:W2:Y:S01]  /*0010*/  S2R R109, SR_TID.X ;  /* 0x00000000006d7919 */ /* 0x000ea20000002100 */
[----:B------:R-:W3:Y:S06]  /*0020*/  LDCU.64 UR6, c[0x0][0x890] ;  /* 0x00011200ff0677ac */ /* 0x000eec0008000a00 */
[----:B------:R-:W4:Y:S01]  /*0030*/  S2UR UR37, SR_CgaCtaId ;  /* 0x00000000002579c3 */ /* 0x000f220000008800 */
[----:B------:R-:W-:Y:S02]  /*0040*/  PRMT R96, RZ, 0x7610, R96 ;  /* 0x00007610ff607816 */ /* 0x000fe40000000060 */
[----:B------:R-:W-:Y:S01]  /*0050*/  ELECT P1, URZ, PT ;  /* 0x0000000000ff782f */ /* 0x000fe20003820000 */
[----:B------:R-:W1:Y:S01]  /*0060*/  LDCU.64 UR46, c[0x0][0x358] ;  /* 0x00006b00ff2e77ac */ /* 0x000e620008000a00 */
[----:B---3--:R-:W-:-:S04]  /*0070*/  UISETP.NE.U32.AND UP0, UPT, UR6, URZ, UPT ;  /* 0x000000ff0600728c */ /* 0x008fc8000bf05070 */
[----:B------:R-:W-:Y:S02]  /*0080*/  UISETP.NE.AND.EX UP0, UPT, UR7, URZ, UPT, UP0 ;  /* 0x000000ff0700728c */ /* 0x000fe4000bf05300 */
[----:B----4-:R-:W-:Y:S02]  /*0090*/  ULOP3.LUT UR5, UR37, 0x1, URZ, 0xc0, !UPT ;  /* 0x0000000125057892 */ /* 0x010fe4000f8ec0ff */
[----:B------:R-:W-:Y:S01]  /*00a0*/  ULOP3.LUT UR4, UR37, 0x1, URZ, 0x3c, !UPT ;  /* 0x0000000125047892 */ /* 0x000fe2000f8e3cff */
[----:B--2---:R-:W-:-:S05]  /*00b0*/  SHF.R.U32.HI R102, RZ, 0x5, R109 ;  /* 0x00000005ff667819 */ /* 0x004fca000001166d */
[----:B------:R-:W2:Y:S02]  /*00c0*/  SHFL.IDX PT, R0, R102, RZ, 0x1f ;  /* 0x00001fff66007589 */ /* 0x000ea400000e0000 */
[----:B--2---:R-:W-:Y:S01]  /*00d0*/  R2UR UR10, R0 ;  /* 0x00000000000a72ca */ /* 0x004fe200000e0000 */
[----:B-1----:R-:W-:-:S14]  /*00e0*/  BRA.U UP0, `(.L_x_0) ;  /* 0x00000001002c7547 */ /* 0x002fdc000b800000 */
[----:B------:R-:W1:Y:S02]  /*00f0*/  LDCU.64 UR8, c[0x0][0x888] ;  /* 0x00011100ff0877ac */ /* 0x000e640008000a00 */
[----:B-1----:R-:W-:-:S04]  /*0100*/  UISETP.NE.U32.AND UP0, UPT, UR8, URZ, UPT ;  /* 0x000000ff0800728c */ /* 0x002fc8000bf05070 */
[----:B------:R-:W-:-:S09]  /*0110*/  UISETP.NE.AND.EX UP0, UPT, UR9, URZ, UPT, UP0 ;  /* 0x000000ff0900728c */ /* 0x000fd2000bf05300 */
[----:B------:R-:W-:Y:S05]  /*0120*/  BRA.U !UP0, `(.L_x_1) ;  /* 0x0000000108107547 */ /* 0x000fea000b800000 */
[----:B------:R-:W1:Y:S02]  /*0130*/  LDC.64 R2, c[0x0][0x888] ;  /* 0x00022200ff027b82 */ /* 0x000e640000000a00 */
[----:B-1----:R1:W5:Y:S01]  /*0140*/  LDG.E R49, desc[UR46][R2.64] ;  /* 0x0000002e02317981 */ /* 0x002362000c1e1900 */
[----:B------:R-:W-:Y:S01]  /*0150*/  HFMA2 R96, -RZ, RZ, 0, 5.9604644775390625e-08 ;  /* 0x00000001ff607431 */ /* 0x000fe200000001ff */
[----:B------:R-:W-:Y:S05]  /*0160*/  BRA `(.L_x_0) ;  /* 0x00000000000c7947 */ /* 0x000fea0003800000 */
.L_x_1:
[----:B------:R-:W1:Y:S01]  /*0170*/  LDCU UR8, c[0x0][0x880] ;  /* 0x00011000ff0877ac */ /* 0x000e620008000800 */
[----:B------:R-:W-:Y:S01]  /*0180*/  HFMA2 R96, -RZ, RZ, 0, 5.9604644775390625e-08 ;  /* 0x00000001ff607431 */ /* 0x000fe200000001ff */
[----:B-1----:R-:W-:-:S07]  /*0190*/  MOV R49, UR8 ;  /* 0x0000000800317c02 */ /* 0x002fce0008000f00 */
.L_x_0:
[----:B------:R-:W2:Y:S02]  /*01a0*/  LDCU.64 UR8, c[0x0][0x8b0] ;  /* 0x00011600ff0877ac */ /* 0x000ea40008000a00 */
[----:B--2---:R-:W-:-:S04]  /*01b0*/  UISETP.NE.U32.AND UP0, UPT, UR8, URZ, UPT ;  /* 0x000000ff0800728c */ /* 0x004fc8000bf05070 */
[----:B------:R-:W-:-:S09]  /*01c0*/  UISETP.NE.AND.EX UP0, UPT, UR9, URZ, UPT, UP0 ;  /* 0x000000ff0900728c */ /* 0x000fd2000bf05300 */
[----:B------:R-:W-:Y:S05]  /*01d0*/  BRA.U UP0, `(.L_x_2) ;  /* 0x0000000100247547 */ /* 0x000fea000b800000 */
[----:B------:R-:W2:Y:S02]  /*01e0*/  LDCU.64 UR8, c[0x0][0x8a8] ;  /* 0x00011500ff0877ac */ /* 0x000ea40008000a00 */
[----:B--2---:R-:W-:-:S04]  /*01f0*/  UISETP.NE.U32.AND UP0, UPT, UR8, URZ, UPT ;  /* 0x000000ff0800728c */ /* 0x004fc8000bf05070 */
[----:B------:R-:W-:-:S09]  /*0200*/  UISETP.NE.AND.EX UP0, UPT, UR9, URZ, UPT, UP0 ;  /* 0x000000ff0900728c */ /* 0x000fd2000bf05300 */
[----:B------:R-:W-:Y:S05]  /*0210*/  BRA.U !UP0, `(.L_x_3) ;  /* 0x00000001080c7547 */ /* 0x000fea000b800000 */
[----:B-1----:R-:W1:Y:S02]  /*0220*/  LDC.64 R2, c[0x0][0x8a8] ;  /* 0x00022a00ff027b82 */ /* 0x002e640000000a00 */
[----:B-1----:R2:W5:Y:S01]  /*0230*/  LDG.E R47, desc[UR46][R2.64] ;  /* 0x0000002e022f7981 */ /* 0x002562000c1e1900 */
[----:B------:R-:W-:Y:S05]  /*0240*/  BRA `(.L_x_2) ;  /* 0x0000000000087947 */ /* 0x000fea0003800000 */
.L_x_3:
[----:B------:R-:W2:Y:S02]  /*0250*/  LDCU UR8, c[0x0][0x8a0] ;  /* 0x00011400ff0877ac */ /* 0x000ea40008000800 */
[----:B--2---:R-:W-:Y:S02]  /*0260*/  MOV R47, UR8 ;  /* 0x00000008002f7c02 */ /* 0x004fe40008000f00 */
.L_x_2:
[----:B------:R-:W-:Y:S01]  /*0270*/  IMAD.U32 R0, RZ, RZ, UR10 ;  /* 0x0000000aff007e24 */ /* 0x000fe2000f8e00ff */
[----:B------:R-:W-:Y:S04]  /*0280*/  BSSY.RECONVERGENT B0, `(.L_x_4) ;  /* 0x000000c000007945 */ /* 0x000fe80003800200 */
[C---:B------:R-:W-:Y:S02]  /*0290*/  ISETP.NE.OR P2, PT, R0.reuse, 0x1, !P1 ;  /* 0x000000010000780c */ /* 0x040fe40004f45670 */
[----:B------:R-:W-:-:S11]  /*02a0*/  ISETP.NE.OR P0, PT, R0, 0x3, !P1 ;  /* 0x000000030000780c */ /* 0x000fd60004f05670 */
[----:B------:R-:W-:Y:S05]  /*02b0*/  @P2 BRA `(.L_x_5) ;  /* 0x0000000000202947 */ /* 0x000fea0003800000 */
[----:B------:R-:W3:Y:S02]  /*02c0*/  LDCU.64 UR8, c[0x0][0x348] ;  /* 0x00006900ff0877ac */ /* 0x000ee40008000a00 */
[----:B---3--:R-:W-:Y:S02]  /*02d0*/  UIADD3 UR12, UP1, UPT, UR8, 0x80, URZ ;  /* 0x00000080080c7890 */ /* 0x008fe4000ff3e0ff */
[----:B------:R-:W-:Y:S02]  /*02e0*/  UIADD3 UR8, UP0, UPT, UR8, 0x180, URZ ;  /* 0x0000018008087890 */ /* 0x000fe4000ff1e0ff */
[----:B------:R-:W-:Y:S02]  /*02f0*/  UIADD3.X UR13, UPT, UPT, URZ, UR9, URZ, UP1, !UPT ;  /* 0x00000009ff0d7290 */ /* 0x000fe40008ffe4ff */
[----:B------:R-:W-:-:S07]  /*0300*/  UIADD3.X UR9, UPT, UPT, URZ, UR9, URZ, UP0, !UPT ;  /* 0x00000009ff097290 */ /* 0x000fce00087fe4ff */
[----:B------:R3:W-:Y:S02]  /*0310*/  UTMACCTL.PF [UR12] ;  /* 0x000000000c0079b9 */ /* 0x0007e40008040000 */
[----:B------:R3:W-:Y:S02]  /*0320*/  UTMACCTL.PF [UR8] ;  /* 0x00000000080079b9 */ /* 0x0007e40008040000 */
[----:B---3--:R-:W-:Y:S01]  /*0330*/  NOP ;  /* 0x0000000000007918 */ /* 0x008fe20000000000 */
.L_x_5:
[----:B------:R-:W-:Y:S05]  /*0340*/  BSYNC.RECONVERGENT B0 ;  /* 0x0000000000007941 */ /* 0x000fea0003800200 */
.L_x_4:
[----:B------:R-:W-:Y:S04]  /*0350*/  BSSY.RECONVERGENT B0, `(.L_x_6) ;  /* 0x000000a000007945 */ /* 0x000fe80003800200 */
        /* <DEDUP_REMOVED lines=9> */
.L_x_7:
[----:B------:R-:W-:Y:S05]  /*03f0*/  BSYNC.RECONVERGENT B0 ;  /* 0x0000000000007941 */ /* 0x000fea0003800200 */
.L_x_6:
[----:B------:R-:W3:Y:S01]  /*0400*/  LDCU.64 UR8, c[0x0][0x888] ;  /* 0x00011100ff0877ac */ /* 0x000ee20008000a00 */
[----:B------:R-:W-:Y:S02]  /*0410*/  UISETP.EQ.U32.AND UP1, UPT, UR6, URZ, UPT ;  /* 0x000000ff0600728c */ /* 0x000fe4000bf22070 */
[----:B------:R-:W-:Y:S02]  /*0420*/  UPLOP3.LUT UP5, UPT, UPT, UPT, UPT, 0x80, 0x8 ;  /* 0x000000000008789c */ /* 0x000fe40003faf070 */
[----:B---3--:R-:W-:-:S04]  /*0430*/  UISETP.NE.U32.AND UP0, UPT, UR8, URZ, UPT ;  /* 0x000000ff0800728c */ /* 0x008fc8000bf05070 */
[----:B------:R-:W-:-:S04]  /*0440*/  UISETP.NE.AND.EX UP0, UPT, UR9, URZ, UPT, UP0 ;  /* 0x000000ff0900728c */ /* 0x000fc8000bf05300 */
[----:B------:R-:W-:-:S04]  /*0450*/  UISETP.EQ.OR.EX UP2, UPT, UR7, URZ, !UP0, UP1 ;  /* 0x000000ff0700728c */ /* 0x000fc8000c742710 */
[----:B------:R-:W-:-:S05]  /*0460*/  UP2UR UR50, UPR, URZ, 0x4 ;  /* 0x00000004ff327883 */ /* 0x000fca0008000000 */
[----:B------:R-:W-:Y:S07]  /*0470*/  BRA.U !UP2, `(.L_x_8) ;  /* 0x000000010a207547 */ /* 0x000fee000b800000 */
[----:B------:R-:W-:Y:S01]  /*0480*/  UISETP.NE.U32.AND UP2, UPT, UR6, URZ, UPT ;  /* 0x000000ff0600728c */ /* 0x000fe2000bf45070 */
[----:B-----5:R-:W-:Y:S01]  /*0490*/  FSETP.NEU.AND P0, PT, R49, RZ, PT ;  /* 0x000000ff3100720b */ /* 0x020fe20003f0d000 */
[----:B------:R-:W-:Y:S02]  /*04a0*/  USEL UR6, URZ, 0xffffffff, UP0 ;  /* 0xffffffffff067887 */ /* 0x000fe40008000000 */
[----:B------:R-:W-:-:S10]  /*04b0*/  UISETP.NE.AND.EX UP2, UPT, UR7, URZ, UPT, UP2 ;  /* 0x000000ff0700728c */ /* 0x000fd4000bf45320 */
[----:B------:R-:W-:Y:S01]  /*04c0*/  VOTEU.ANY UP1, P0 ;  /* 0x0000000000ff7886 */ /* 0x000fe20000020100 */
[----:B------:R-:W-:-:S04]  /*04d0*/  @!UP2 USEL UR6, URZ, 0xffffffff, UP1 ;  /* 0xffffffffff06a887 */ /* 0x000fc80008800000 */
[----:B------:R-:W-:-:S04]  /*04e0*/  ULOP3.LUT UR6, UR6, 0x1, URZ, 0xc0, !UPT ;  /* 0x0000000106067892 */ /* 0x000fc8000f8ec0ff */
[----:B------:R-:W-:-:S11]  /*04f0*/  UISETP.NE.U32.AND UP5, UPT, UR6, 0x1, UPT ;  /* 0x000000010600788c */ /* 0x000fd6000bfa5070 */
.L_x_8:
[----:B------:R-:W3:Y:S01]  /*0500*/  SHFL.IDX PT, R0, R102, RZ, 0x1f ;  /* 0x00001fff66007589 */ /* 0x000ee200000e0000 */
[----:B------:R-:W-:-:S04]  /*0510*/  UISETP.NE.AND UP1, UPT, UR10, 0x2, UPT ;  /* 0x000000020a00788c */ /* 0x000fc8000bf25270 */
[----:B------:R-:W-:Y:S02]  /*0520*/  UISETP.EQ.AND UP2, UPT, UR5, URZ, !UP1 ;  /* 0x000000ff0500728c */ /* 0x000fe4000cf42270 */
[----:B------:R-:W-:-:S04]  /*0530*/  USEL UR6, URZ, 0x1, UP1 ;  /* 0x00000001ff067887 */ /* 0x000fc80008800000 */
[----:B------:R-:W-:Y:S02]  /*0540*/  PLOP3.LUT P5, PT, P1, PT, UP2, 0x80, 0x8 ;  /* 0x000000000008781c */ /* 0x000fe40000faf028 */
[----:B---3--:R-:W-:-:S13]  /*0550*/  ISETP.NE.AND P0, PT, R0, RZ, PT ;  /* 0x000000ff0000720c */ /* 0x008fda0003f05270 */
[----:B------:R-:W-:Y:S05]  /*0560*/  @P0 BRA `(.L_x_9) ;  /* 0x00000000003c0947 */ /* 0x000fea0003800000 */
[----:B------:R-:W-:Y:S01]  /*0570*/  UMOV UR8, 0x400 ;  /* 0x0000040000087882 */ /* 0x000fe20000000000 */
[----:B------:R-:W-:Y:S01]  /*0580*/  UMOV UR7, 0x1 ;  /* 0x0000000100077882 */ /* 0x000fe20000000000 */
[----:B------:R-:W-:Y:S02]  /*0590*/  ULEA UR8, UR37, UR8, 0x18 ;  /* 0x0000000825087291 */ /* 0x000fe4000f8ec0ff */
[----:B------:R-:W-:-:S04]  /*05a0*/  UIADD3 UR12, UPT, UPT, -UR7, 0x100000, URZ ;  /* 0x00100000070c7890 */ /* 0x000fc8000fffe1ff */
[----:B------:R-:W-:Y:S02]  /*05b0*/  USHF.L.U32 UR13, UR12, 0xb, URZ ;  /* 0x0000000b0c0d7899 */ /* 0x000fe400080006ff */
[----:B------:R-:W-:Y:S01]  /*05c0*/  USHF.L.U32 UR12, UR12, 0x1, URZ ;  /* 0x000000010c0c7899 */ /* 0x000fe200080006ff */
[----:B------:R-:W-:Y:S01]  /*05d0*/  ELECT P0, URZ, PT ;  /* 0x0000000000ff782f */ /* 0x000fe20003800000 */
[----:B------:R-:W3:Y:S10]  /*05e0*/  FENCE.VIEW.ASYNC.S ;  /* 0x00000000000073c6 */ /* 0x000ef40000000000 */
[----:B---3--:R3:W4:Y:S01]  /*05f0*/  SYNCS.EXCH.64 URZ, [UR8], UR12 ;  /* 0x0000000c08ff75b2 */ /* 0x0087220008000100 */
[----:B------:R3:W1:Y:S01]  /*0600*/  SYNCS.EXCH.64 URZ, [UR8+0x18], UR12 ;  /* 0x0000180c08ff75b2 */ /* 0x0006620008000100 */
[----:B------:R3:W1:Y:S01]  /*0610*/  SYNCS.EXCH.64 URZ, [UR8+0x8], UR12 ;  /* 0x0000080c08ff75b2 */ /* 0x0006620008000100 */
[----:B------:R3:W1:Y:S01]  /*0620*/  SYNCS.EXCH.64 URZ, [UR8+0x20], UR12 ;  /* 0x0000200c08ff75b2 */ /* 0x0006620008000100 */
[----:B------:R3:W1:Y:S01]  /*0630*/  SYNCS.EXCH.64 URZ, [UR8+0x10], UR12 ;  /* 0x0000100c08ff75b2 */ /* 0x0006620008000100 */
[----:B------:R3:W1:Y:S01]  /*0640*/  SYNCS.EXCH.64 URZ, [UR8+0x28], UR12 ;  /* 0x0000280c08ff75b2 */ /* 0x0006620008000100 */
[----:B------:R-:W-:Y:S01]  /*0650*/  NOP ;  /* 0x0000000000007918 */ /* 0x000fe20000000000 */
.L_x_9:
[----:B------:R-:W2:Y:S01]  /*0660*/  SHFL.IDX PT, R0, R102, RZ, 0x1f ;  /* 0x00001fff66007589 */ /* 0x000ea200000e0000 */
[----:B------:R-:W-:Y:S01]  /*0670*/  NOP ;  /* 0x0000000000007918 */ /* 0x000fe20000000000 */
[----:B--2---:R-:W-:-:S13]  /*0680*/  ISETP.NE.AND P0, PT, R0, 0x1, PT ;  /* 0x000000010000780c */ /* 0x004fda0003f05270 */
[----:B------:R-:W-:Y:S05]  /*0690*/  @P0 BRA `(.L_x_10) ;  /* 0x0000000000540947 */ /* 0x000fea0003800000 */
[----:B------:R-:W-:Y:S01]  /*06a0*/  UMOV UR9, 0x400 ;  /* 0x0000040000097882 */ /* 0x000fe20000000000 */
[----:B---3--:R-:W-:Y:S01]  /*06b0*/  UMOV UR8, 0x20 ;  /* 0x0000002000087882 */ /* 0x008fe20000000000 */
[----:B------:R-:W-:Y:S01]  /*06c0*/  UMOV UR7, 0x80 ;  /* 0x0000008000077882 */ /* 0x000fe20000000000 */
[----:B------:R-:W-:Y:S02]  /*06d0*/  ULEA UR9, UR37, UR9, 0x18 ;  /* 0x0000000925097291 */ /* 0x000fe4000f8ec0ff */
[----:B------:R-:W-:-:S04]  /*06e0*/  UIADD3 UR12, UPT, UPT, -UR8, 0x100000, URZ ;  /* 0x00100000080c7890 */ /* 0x000fc8000fffe1ff */
[----:B------:R-:W-:Y:S02]  /*06f0*/  USHF.L.U32 UR13, UR12, 0xb, URZ ;  /* 0x0000000b0c0d7899 */ /* 0x000fe400080006ff */
[----:B------:R-:W-:Y:S02]  /*0700*/  USHF.L.U32 UR12, UR12, 0x1, URZ ;  /* 0x000000010c0c7899 */ /* 0x000fe400080006ff */
[----:B------:R-:W-:-:S04]  /*0710*/  UIADD3 UR14, UPT, UPT, -UR7, 0x100000, URZ ;  /* 0x00100000070e7890 */ /* 0x000fc8000fffe1ff */
[----:B------:R-:W-:Y:S02]  /*0720*/  USHF.L.U32 UR15, UR14, 0xb, URZ ;  /* 0x0000000b0e0f7899 */ /* 0x000fe400080006ff */
[----:B------:R-:W-:Y:S01]  /*0730*/  USHF.L.U32 UR14, UR14, 0x1, URZ ;  /* 0x000000010e0e7899 */ /* 0x000fe200080006ff */
[----:B------:R-:W-:Y:S01]  /*0740*/  ELECT P0, URZ, PT ;  /* 0x0000000000ff782f */ /* 0x000fe20003800000 */
[----:B------:R-:W2:Y:S02]  /*0750*/  FENCE.VIEW.ASYNC.S ;  /* 0x00000000000073c6 */ /* 0x000ea40000000000 */
[----:B--2---:R2:W3:Y:S08]  /*0760*/  SYNCS.EXCH.64 URZ, [UR9+0x30], UR12 ;  /* 0x0000300c09ff75b2 */ /* 0x0044f00008000100 */
[----:B------:R2:W1:Y:S01]  /*0770*/  SYNCS.EXCH.64 URZ, [UR9+0x50], UR14 ;  /* 0x0000500e09ff75b2 */ /* 0x0004620008000100 */
[----:B------:R2:W1:Y:S01]  /*0780*/  SYNCS.EXCH.64 URZ, [UR9+0x38], UR12 ;  /* 0x0000380c09ff75b2 */ /* 0x0004620008000100 */
[----:B------:R2:W1:Y:S01]  /*0790*/  SYNCS.EXCH.64 URZ, [UR9+0x58], UR14 ;  /* 0x0000580e09ff75b2 */ /* 0x0004620008000100 */
[----:B------:R2:W1:Y:S01]  /*07a0*/  SYNCS.EXCH.64 URZ, [UR9+0x40], UR12 ;  /* 0x0000400c09ff75b2 */ /* 0x0004620008000100 */
[----:B------:R2:W1:Y:S01]  /*07b0*/  SYNCS.EXCH.64 URZ, [UR9+0x60], UR14 ;  /* 0x0000600e09ff75b2 */ /* 0x0004620008000100 */
[----:B------:R2:W1:Y:S01]  /*07c0*/  SYNCS.EXCH.64 URZ, [UR9+0x48], UR12 ;  /* 0x0000480c09ff75b2 */ /* 0x0004620008000100 */
[----:B------:R2:W1:Y:S01]  /*07d0*/  SYNCS.EXCH.64 URZ, [UR9+0x68], UR14 ;  /* 0x0000680e09ff75b2 */ /* 0x0004620008000100 */
[----:B------:R-:W-:Y:S01]  /*07e0*/  NOP ;  /* 0x0000000000007918 */ /* 0x000fe20000000000 */
.L_x_10:
[----:B------:R-:W4:Y:S01]  /*07f0*/  SHFL.IDX PT, R0, R102, RZ, 0x1f ;  /* 0x00001fff66007589 */ /* 0x000f2200000e0000 */
[----:B------:R-:W-:Y:S01]  /*0800*/  NOP ;  /* 0x0000000000007918 */ /* 0x000fe20000000000 */
[----:B----4-:R-:W-:-:S13]  /*0810*/  ISETP.NE.AND P0, PT, R0, 0x3, PT ;  /* 0x000000030000780c */ /* 0x010fda0003f05270 */
[----:B------:R-:W-:Y:S05]  /*0820*/  @P0 BRA `(.L_x_11) ;  /* 0x00000000002c0947 */ /* 0x000fea0003800000 */
[----:B---3--:R-:W-:Y:S01]  /*0830*/  UMOV UR8, 0x400 ;  /* 0x0000040000087882 */ /* 0x008fe20000000000 */
[----:B------:R-:W-:Y:S01]  /*0840*/  UMOV UR7, 0x20 ;  /* 0x0000002000077882 */ /* 0x000fe20000000000 */
[----:B------:R-:W-:Y:S02]  /*0850*/  ULEA UR8, UR37, UR8, 0x18 ;  /* 0x0000000825087291 */ /* 0x000fe4000f8ec0ff */
[----:B--2---:R-:W-:-:S04]  /*0860*/  UIADD3 UR12, UPT, UPT, -UR7, 0x100000, URZ ;  /* 0x00100000070c7890 */ /* 0x004fc8000fffe1ff */
[----:B------:R-:W-:Y:S02]  /*0870*/  USHF.L.U32 UR13, UR12, 0xb, URZ ;  /* 0x0000000b0c0d7899 */ /* 0x000fe400080006ff */
[----:B------:R-:W-:Y:S01]  /*0880*/  USHF.L.U32 UR12, UR12, 0x1, URZ ;  /* 0x000000010c0c7899 */ /* 0x000fe200080006ff */
[----:B------:R-:W-:Y:S01]  /*0890*/  ELECT P0, URZ, PT ;  /* 0x0000000000ff782f */ /* 0x000fe20003800000 */
[----:B------:R-:W2:Y:S10]  /*08a0*/  FENCE.VIEW.ASYNC.S ;  /* 0x00000000000073c6 */ /* 0x000eb40000000000 */
[----:B--2---:R4:W2:Y:S01]  /*08b0*/  SYNCS.EXCH.64 URZ, [UR8+0x70], UR12 ;  /* 0x0000700c08ff75b2 */ /* 0x0048a20008000100 */
[----:B------:R4:W3:Y:S02]  /*08c0*/  SYNCS.EXCH.64 URZ, [UR8+0x78], UR12 ;  /* 0x0000780c08ff75b2 */ /* 0x0008e40008000100 */
[----:B----4-:R-:W-:Y:S01]  /*08d0*/  NOP ;  /* 0x0000000000007918 */ /* 0x010fe20000000000 */
.L_x_11:
[----:B------:R-:W4:Y:S01]  /*08e0*/  SHFL.IDX PT, R0, R102, RZ, 0x1f ;  /* 0x00001fff66007589 */ /* 0x000f2200000e0000 */
[----:B------:R-:W-:Y:S01]  /*08f0*/  NOP ;  /* 0x0000000000007918 */ /* 0x000fe20000000000 */
[----:B----4-:R-:W-:-:S13]  /*0900*/  ISETP.NE.AND P0, PT, R0, 0x4, PT ;  /* 0x000000040000780c */ /* 0x010fda0003f05270 */
[----:B------:R-:W-:Y:S05]  /*0910*/  @P0 BRA `(.L_x_12) ;  /* 0x0000000000480947 */ /* 0x000fea0003800000 */
[----:B--2---:R-:W-:Y:S01]  /*0920*/  UMOV UR9, 0x1e0 ;  /* 0x000001e000097882 */ /* 0x004fe20000000000 */
[----:B---3--:R-:W-:Y:S01]  /*0930*/  UMOV UR8, 0x400 ;  /* 0x0000040000087882 */ /* 0x008fe20000000000 */
[----:B------:R-:W-:Y:S01]  /*0940*/  USEL UR9, UR9, 0x1a0, UP5 ;  /* 0x000001a009097887 */ /* 0x000fe2000a800000 */
        /* <DEDUP_REMOVED lines=10> */
[----:B--2---:R4:W2:Y:S08]  /*09f0*/  SYNCS.EXCH.64 URZ, [UR8+0x80], UR12 ;  /* 0x0000800c08ff75b2 */ /* 0x0048b00008000100 */
[----:B------:R4:W3:Y:S01]  /*0a00*/  SYNCS.EXCH.64 URZ, [UR8+0x90], UR14 ;  /* 0x0000900e08ff75b2 */ /* 0x0008e20008000100 */
[----:B------:R4:W1:Y:S01]  /*0a10*/  SYNCS.EXCH.64 URZ, [UR8+0x88], UR12 ;  /* 0x0000880c08ff75b2 */ /* 0x0008620008000100 */
[----:B------:R4:W1:Y:S02]  /*0a20*/  SYNCS.EXCH.64 URZ, [UR8+0x98], UR14 ;  /* 0x0000980e08ff75b2 */ /* 0x0008640008000100 */
[----:B----4-:R-:W-:Y:S01]  /*0a30*/  NOP ;  /* 0x0000000000007918 */ /* 0x010fe20000000000 */
.L_x_12:
[----:B------:R-:W4:Y:S01]  /*0a40*/  SHFL.IDX PT, R0, R102, RZ, 0x1f ;  /* 0x00001fff66007589 */ /* 0x000f2200000e0000 */
[----:B------:R-:W-:Y:S01]  /*0a50*/  NOP ;  /* 0x0000000000007918 */ /* 0x000fe20000000000 */
[----:B----4-:R-:W-:-:S13]  /*0a60*/  ISETP.NE.AND P0, PT, R0, 0x5, PT ;  /* 0x000000050000780c */ /* 0x010fda0003f05270 */
[----:B------:R-:W-:Y:S05]  /*0a70*/  @P0 BRA `(.L_x_13) ;  /* 0x0000000000540947 */ /* 0x000fea0003800000 */
[----:B--2---:R-:W-:Y:S01]  /*0a80*/  UMOV UR9, 0x400 ;  /* 0x0000040000097882 */ /* 0x004fe20000000000 */
        /* <DEDUP_REMOVED lines=14> */
[----:B------:R4:W1:Y:S01]  /*0b70*/  SYNCS.EXCH.64 URZ, [UR9+0xc8], UR14 ;  /* 0x0000c80e09ff75b2 */ /* 0x0008620008000100 */
[----:B------:R4:W1:Y:S01]  /*0b80*/  SYNCS.EXCH.64 URZ, [UR9+0xb0], UR12 ;  /* 0x0000b00c09ff75b2 */ /* 0x0008620008000100 */
[----:B------:R4:W1:Y:S01]  /*0b90*/  SYNCS.EXCH.64 URZ, [UR9+0xd0], UR14 ;  /* 0x0000d00e09ff75b2 */ /* 0x0008620008000100 */
[----:B------:R4:W1:Y:S01]  /*0ba0*/  SYNCS.EXCH.64 URZ, [UR9+0xb8], UR12 ;  /* 0x0000b80c09ff75b2 */ /* 0x0008620008000100 */
[----:B------:R4:W1:Y:S02]  /*0bb0*/  SYNCS.EXCH.64 URZ, [UR9+0xd8], UR14 ;  /* 0x0000d80e09ff75b2 */ /* 0x0008640008000100 */
[----:B----4-:R-:W-:Y:S01]  /*0bc0*/  NOP ;  /* 0x0000000000007918 */ /* 0x010fe20000000000 */
.L_x_13:
[----:B------:R-:W4:Y:S01]  /*0bd0*/  SHFL.IDX PT, R0, R102, RZ, 0x1f ;  /* 0x00001fff66007589 */ /* 0x000f2200000e0000 */
[----:B------:R-:W-:Y:S01]  /*0be0*/  ISETP.NE.OR P1, PT, RZ, UR10, !P1 ;  /* 0x0000000aff007c0c */ /* 0x000fe2000cf25670 */
        /* <DEDUP_REMOVED lines=12> */
[----:B------:R4:W3:Y:S01]  /*0cb0*/  SYNCS.EXCH.64 URZ, [UR8+0xf0], UR12 ;  /* 0x0000f00c08ff75b2 */ /* 0x0008e20008000100 */
[----:B------:R4:W1:Y:S01]  /*0cc0*/  SYNCS.EXCH.64 URZ, [UR8+0xe8], UR12 ;  /* 0x0000e80c08ff75b2 */ /* 0x0008620008000100 */
[----:B------:R4:W1:Y:S02]  /*0cd0*/  SYNCS.EXCH.64 URZ, [UR8+0xf8], UR12 ;  /* 0x0000f80c08ff75b2 */ /* 0x0008640008000100 */
[----:B----4-:R-:W-:Y:S01]  /*0ce0*/  NOP ;  /* 0x0000000000007918 */ /* 0x010fe20000000000 */
.L_x_14:
[----:B------:R-:W-:Y:S01]  /*0cf0*/  VOTEU.ALL UP1, P1 ;  /* 0x0000000000ff7886 */ /* 0x000fe20000820000 */
[----:B---3--:R-:W3:Y:S01]  /*0d00*/  LDCU UR8, c[0x0][0x36c] ;  /* 0x00006d80ff0877ac */ /* 0x008ee20008000800 */
[----:B------:R-:W-:Y:S01]  /*0d10*/  NOP ;  /* 0x0000000000007918 */ /* 0x000fe20000000000 */
[----:B------:R-:W-:Y:S01]  /*0d20*/  LOP3.LUT R10, R109, 0x1f, RZ, 0xc0, !PT ;  /* 0x0000001f6d0a7812 */ /* 0x000fe200078ec0ff */
[----:B--2---:R-:W-:Y:S01]  /*0d30*/  UMOV UR12, 0x20 ;  /* 0x00000020000c7882 */ /* 0x004fe20000000000 */
[----:B------:R-:W-:Y:S01]  /*0d40*/  @!UP1 UMOV UR7, 0x400 ;  /* 0x0000040000079882 */ /* 0x000fe20000000000 */
[----:B------:R-:W-:-:S04]  /*0d50*/  @!UP1 UIADD3 UR12, UPT, UPT, -UR12, 0x100000, URZ ;  /* 0x001000000c0c9890 */ /* 0x000fc8000fffe1ff */
[----:B------:R-:W-:Y:S02]  /*0d60*/  @!UP1 USHF.L.U32 UR13, UR12, 0xb, URZ ;  /* 0x0000000b0c0d9899 */ /* 0x000fe400080006ff */
[----:B------:R-:W-:Y:S02]  /*0d70*/  @!UP1 USHF.L.U32 UR12, UR12, 0x1, URZ ;  /* 0x000000010c0c9899 */ /* 0x000fe400080006ff */
[----:B------:R-:W-:Y:S01]  /*0d80*/  @!UP1 ULEA UR7, UR37, UR7, 0x18 ;  /* 0x0000000725079291 */ /* 0x000fe2000f8ec0ff */
[----:B------:R-:W-:Y:S01]  /*0d90*/  VOTEU.ALL UP1, P1 ;  /* 0x0000000000ff7886 */ /* 0x000fe20000820000 */
[----:B------:R-:W-:Y:S01]  /*0da0*/  UISETP.NE.AND UP4, UPT, UR10, URZ, UPT ;  /* 0x000000ff0a00728c */ /* 0x000fe2000bf85270 */
[----:B------:R-:W2:Y:S09]  /*0db0*/  FENCE.VIEW.ASYNC.S ;  /* 0x00000000000073c6 */ /* 0x000eb20000000000 */
[----:B--2---:R2:W4:Y:S01]  /*0dc0*/  @!UP1 SYNCS.EXCH.64 URZ, [UR7+0x100], UR12 ;  /* 0x0001000c07ff95b2 */ /* 0x0045220008000100 */
[----:B---3--:R-:W-:-:S09]  /*0dd0*/  UISETP.EQ.U32.AND UP1, UPT, UR8, 0x1, UPT ;  /* 0x000000010800788c */ /* 0x008fd2000bf22070 */
[----:B------:R-:W-:Y:S05]  /*0de0*/  BRA.U !UP1, `(.L_x_15) ;  /* 0x0000000109087547 */ /* 0x000fea000b800000 */
[----:B-1--4-:R-:W-:Y:S01]  /*0df0*/  UCGABAR_ARV ;  /* 0x00000000000079c7 */ /* 0x012fe20008000000 */
[----:B------:R-:W-:Y:S05]  /*0e00*/  BRA `(.L_x_16) ;  /* 0x0000000000047947 */ /* 0x000fea0003800000 */
.L_x_15:
[----:B-1--4-:R-:W-:Y:S01]  /*0e10*/  NOP ;  /* 0x0000000000007918 */ /* 0x012fe20000000000 */
.L_x_16:
[----:B------:R-:W1:Y:S01]  /*0e20*/  S2R R15, SR_CTAID.Y ;  /* 0x00000000000f7919 */ /* 0x000e620000002600 */
[----:B------:R-:W-:-:S05]  /*0e30*/  CS2R.32 R95, SR_CgaSize ;  /* 0x00000000005f7805 */ /* 0x000fca0000008a00 */
[----:B------:R-:W-:-:S05]  /*0e40*/  IMAD R95, R95, -0xa0, RZ ;  /* 0xffffff605f5f7824 */ /* 0x000fca00078e02ff */
[----:B--2---:R-:W-:-:S14]  /*0e50*/  R2UR UR7, R95 ;  /* 0x000000005f0772ca */ /* 0x004fdc00000e0000 */
[----:B------:R-:W2:Y:S01]  /*0e60*/  LDCU UR7, c[0x0][UR7+0x2b4] ;  /* 0x00005680070777ac */ /* 0x000ea20008000800 */
[----:B------:R-:W-:-:S05]  /*0e70*/  CS2R.32 R0, SR_CgaSize ;  /* 0x0000000000007805 */ /* 0x000fca0000008a00 */
[----:B------:R-:W-:-:S06]  /*0e80*/  IMAD R0, R0, -0xa0, RZ ;  /* 0xffffff6000007824 */ /* 0x000fcc00078e02ff */
[----:B------:R-:W3:Y:S01]  /*0e90*/  LDC R0, c[0x0][R0+0x2a4] ;  /* 0x0000a90000007b82 */ /* 0x000ee20000000800 */
[----:B------:R-:W-:Y:S01]  /*0ea0*/  PRMT R8, RZ, 0x7610, R8 ;  /* 0x00007610ff087816 */ /* 0x000fe20000000008 */
[----:B------:R-:W4:Y:S01]  /*0eb0*/  S2R R9, SR_CTAID.X ;  /* 0x0000000000097919 */ /* 0x000f220000002500 */
[----:B------:R-:W-:-:S05]  /*0ec0*/  CS2R.32 R95, SR_CgaSize ;  /* 0x00000000005f7805 */ /* 0x000fca0000008a00 */
[----:B------:R-:W-:-:S05]  /*0ed0*/  IMAD R95, R95, -0xa0, RZ ;  /* 0xffffff605f5f7824 */ /* 0x000fca00078e02ff */
[----:B------:R-:W-:-:S14]  /*0ee0*/  R2UR UR8, R95 ;  /* 0x000000005f0872ca */ /* 0x000fdc00000e0000 */
[----:B------:R-:W3:Y:S01]  /*0ef0*/  LDCU UR8, c[0x0][UR8+0x2b0] ;  /* 0x00005600080877ac */ /* 0x000ee20008000800 */
[----:B------:R-:W-:Y:S01]  /*0f00*/  UISETP.NE.AND UP2, UPT, UR10, 0x2, UPT ;  /* 0x000000020a00788c */ /* 0x000fe2000bf45270 */
[----:B------:R-:W2:Y:S01]  /*0f10*/  LDC R11, c[0x0][0xb24] ;  /* 0x0002c900ff0b7b82 */ /* 0x000ea20000000800 */
[----:B------:R-:W-:-:S05]  /*0f20*/  CS2R.32 R2, SR_CgaSize ;  /* 0x0000000000027805 */ /* 0x000fca0000008a00 */
[----:B------:R-:W-:-:S06]  /*0f30*/  IMAD R2, R2, -0xa0, RZ ;  /* 0xffffff6002027824 */ /* 0x000fcc00078e02ff */
[----:B------:R-:W3:Y:S08]  /*0f40*/  LDC R2, c[0x0][R2+0x2a0] ;  /* 0x0000a80002027b82 */ /* 0x000ef00000000800 */
[----:B------:R-:W3:Y:S01]  /*0f50*/  LDC R40, c[0x0][0xb24] ;  /* 0x0002c900ff287b82 */ /* 0x000ee20000000800 */
[----:B-1----:R-:W-:-:S07]  /*0f60*/  I2FP.F32.U32 R94, R15 ;  /* 0x0000000f005e7245 */ /* 0x002fce0000201000 */
[----:B------:R-:W1:Y:S01]  /*0f70*/  S2UR UR36, SR_CTAID.Z ;  /* 0x00000000002479c3 */ /* 0x000e620000002700 */
[----:B--2---:R-:W-:Y:S01]  /*0f80*/  ISETP.GE.AND P0, PT, R11, 0x1, PT ;  /* 0x000000010b00780c */ /* 0x004fe20003f06270 */
[----:B----4-:R-:W-:Y:S01]  /*0f90*/  IMAD.MOV.U32 R14, RZ, RZ, R9 ;  /* 0x000000ffff0e7224 */ /* 0x010fe200078e0009 */
[----:B------:R-:W-:Y:S01]  /*0fa0*/  I2FP.F32.U32 R95, R9 ;  /* 0x00000009005f7245 */ /* 0x000fe20000201000 */
[----:B------:R-:W-:Y:S01]  /*0fb0*/  FMUL R94, R94, UR7 ;  /* 0x000000075e5e7c20 */ /* 0x000fe20008400000 */
[----:B------:R-:W2:Y:S03]  /*0fc0*/  LDCU UR7, c[0x0][0xb30] ;  /* 0x00016600ff0777ac */ /* 0x000ea60008000800 */
[----:B---3--:R-:W-:Y:S02]  /*0fd0*/  FMUL R95, R95, UR8 ;  /* 0x000000085f5f7c20 */ /* 0x008fe40008400000 */
[----:B------:R-:W3:Y:S08]  /*0fe0*/  F2I.U32.TRUNC.NTZ R94, R94 ;  /* 0x0000005e005e7305 */ /* 0x000ef0000020f000 */
[----:B------:R-:W4:Y:S01]  /*0ff0*/  F2I.U32.TRUNC.NTZ R95, R95 ;  /* 0x0000005f005f7305 */ /* 0x000f22000020f000 */
[----:B--2---:R-:W-:Y:S01]  /*1000*/  UISETP.NE.AND UP3, UPT, UR7, 0x1, UPT ;  /* 0x000000010700788c */ /* 0x004fe2000bf65270 */
[----:B---3--:R-:W-:-:S05]  /*1010*/  IADD3 R94, PT, PT, -R94, RZ, RZ ;  /* 0x000000ff5e5e7210 */ /* 0x008fca0007ffe1ff */
[----:B------:R-:W-:Y:S01]  /*1020*/  IMAD R94, R0, R94, R15 ;  /* 0x0000005e005e7224 */ /* 0x000fe200078e020f */
[----:B------:R-:W-:Y:S01]  /*1030*/  PRMT R0, RZ, 0x7610, R0 ;  /* 0x00007610ff007816 */ /* 0x000fe20000000000 */
[----:B----4-:R-:W-:-:S04]  /*1040*/  IMAD.MOV R95, RZ, RZ, -R95 ;  /* 0x000000ffff5f7224 */ /* 0x010fc800078e0a5f */
[----:B------:R-:W-:Y:S01]  /*1050*/  IMAD R95, R2, R95, R9 ;  /* 0x0000005f025f7224 */ /* 0x000fe200078e0209 */
[----:B-1----:R-:W-:Y:S06]  /*1060*/  BRA.U UP4, `(.L_x_17) ;  /* 0x0000000104247547 */ /* 0x002fec000b800000 */
[----:B------:R-:W-:Y:S01]  /*1070*/  ISETP.NE.AND P1, PT, R94, RZ, PT ;  /* 0x000000ff5e00720c */ /* 0x000fe20003f25270 */
[----:B------:R-:W-:Y:S01]  /*1080*/  IMAD.MOV.U32 R0, RZ, RZ, 0x3 ;  /* 0x00000003ff007424 */ /* 0x000fe200078e00ff */
[C---:B------:R-:W-:Y:S02]  /*1090*/  LOP3.LUT R2, R95.reuse, 0xfffffffe, RZ, 0xc0, !PT ;  /* 0xfffffffe5f027812 */ /* 0x040fe400078ec0ff */
[----:B------:R-:W-:Y:S02]  /*10a0*/  ISETP.LT.U32.OR P1, PT, R95, 0x2, !P1 ;  /* 0x000000025f00780c */ /* 0x000fe40004f21470 */
[----:B------:R-:W-:Y:S02]  /*10b0*/  SHF.L.U32 R0, R0, R2, RZ ;  /* 0x0000000200007219 */ /* 0x000fe400000006ff */
[----:B------:R-:W-:Y:S02]  /*10c0*/  SEL R4, RZ, 0x1, !P1 ;  /* 0x00000001ff047807 */ /* 0x000fe40004800000 */
[----:B------:R-:W-:-:S05]  /*10d0*/  SEL R3, RZ, 0x2, !P1 ;  /* 0x00000002ff037807 */ /* 0x000fca0004800000 */
[----:B------:R-:W-:-:S05]  /*10e0*/  IMAD.IADD R3, R4, 0x1, R3 ;  /* 0x0000000104037824 */ /* 0x000fca00078e0203 */
[----:B------:R-:W-:Y:S02]  /*10f0*/  PRMT R8, R3, 0x7610, R8 ;  /* 0x0000761003087816 */ /* 0x000fe40000000008 */
.L_x_17:
[----:B------:R-:W-:Y:S05]  /*1100*/  @!P0 BRA `(.L_x_18) ;  /* 0x0000000000b88947 */ /* 0x000fea0003800000 */
[----:B------:R-:W1:Y:S01]  /*1110*/  LDC.64 R4, c[0x0][0xb18] ;  /* 0x0002c600ff047b82 */ /* 0x000e620000000a00 */
[----:B------:R-:W-:-:S07]  /*1120*/  ISETP.NE.AND P0, PT, R11, 0x1, PT ;  /* 0x000000010b00780c */ /* 0x000fce0003f05270 */
[----:B------:R-:W2:Y:S08]  /*1130*/  LDC R14, c[0x0][0xb0c] ;  /* 0x0002c300ff0e7b82 */ /* 0x000eb00000000800 */
[----:B------:R-:W3:Y:S08]  /*1140*/  LDC R16, c[0x0][0x370] ;  /* 0x0000dc00ff107b82 */ /* 0x000ef00000000800 */
[----:B------:R-:W4:Y:S01]  /*1150*/  LDC R13, c[0x0][0x374] ;  /* 0x0000dd00ff0d7b82 */ /* 0x000f220000000800 */
[----:B-1----:R-:W-:-:S07]  /*1160*/  ISETP.NE.AND P1, PT, R4, 0x1, PT ;  /* 0x000000010400780c */ /* 0x002fce0003f25270 */
[----:B------:R-:W3:Y:S01]  /*1170*/  LDC.64 R6, c[0x0][0xb10] ;  /* 0x0002c400ff067b82 */ /* 0x000ee20000000a00 */
[----:B--2---:R-:W-:-:S07]  /*1180*/  ISETP.NE.AND P2, PT, R14, 0x1, PT ;  /* 0x000000010e00780c */ /* 0x004fce0003f45270 */
[----:B------:R-:W1:Y:S08]  /*1190*/  LDC R12, c[0x0][0xb20] ;  /* 0x0002c800ff0c7b82 */ /* 0x000e700000000800 */
[----:B------:R-:W2:Y:S01]  /*11a0*/  LDC.64 R2, c[0x0][0xb28] ;  /* 0x0002ca00ff027b82 */ /* 0x000ea20000000a00 */
[----:B----4-:R-:W-:-:S04]  /*11b0*/  IMAD.HI.U32 R17, R13, R5, RZ ;  /* 0x000000050d117227 */ /* 0x010fc800078e00ff */
[----:B------:R-:W-:-:S04]  /*11c0*/  IMAD.HI.U32 R5, R15, R5, RZ ;  /* 0x000000050f057227 */ /* 0x000fc800078e00ff */
[----:B---3--:R-:W-:-:S05]  /*11d0*/  IMAD.HI.U32 R18, R16, R6, RZ ;  /* 0x0000000610127227 */ /* 0x008fca00078e00ff */
[-C--:B------:R-:W-:Y:S01]  /*11e0*/  @P2 SHF.R.U32.HI R16, RZ, R7.reuse, R18 ;  /* 0x00000007ff102219 */ /* 0x080fe20000011612 */
[----:B------:R-:W-:Y:S01]  /*11f0*/  IMAD.HI.U32 R18, R9, R6, RZ ;  /* 0x0000000609127227 */ /* 0x000fe200078e00ff */
[-C--:B-1----:R-:W-:Y:S02]  /*1200*/  @P1 SHF.R.U32.HI R13, RZ, R12.reuse, R17 ;  /* 0x0000000cff0d1219 */ /* 0x082fe40000011611 */
[----:B------:R-:W-:Y:S02]  /*1210*/  SHF.R.U32.HI R5, RZ, R12, R5 ;  /* 0x0000000cff057219 */ /* 0x000fe40000011605 */
[----:B------:R-:W-:Y:S02]  /*1220*/  SHF.R.U32.HI R18, RZ, R7, R18 ;  /* 0x00000007ff127219 */ /* 0x000fe40000011612 */
[----:B------:R-:W-:Y:S01]  /*1230*/  SEL R5, R15, R5, !P1 ;  /* 0x000000050f057207 */ /* 0x000fe20004800000 */
[----:B--2---:R-:W-:Y:S01]  /*1240*/  IMAD.HI.U32 R17, R13, R2, RZ ;  /* 0x000000020d117227 */ /* 0x004fe200078e00ff */
[----:B------:R-:W-:-:S03]  /*1250*/  SEL R18, R9, R18, !P2 ;  /* 0x0000001209127207 */ /* 0x000fc60005000000 */
[----:B------:R-:W-:Y:S01]  /*1260*/  IMAD.HI.U32 R6, R16, R2, RZ ;  /* 0x0000000210067227 */ /* 0x000fe200078e00ff */
[----:B------:R-:W-:-:S04]  /*1270*/  @P0 SHF.R.U32.HI R13, RZ, R3, R17 ;  /* 0x00000003ff0d0219 */ /* 0x000fc80000011611 */
[----:B------:R-:W-:Y:S01]  /*1280*/  @P0 SHF.R.U32.HI R16, RZ, R3, R6 ;  /* 0x00000003ff100219 */ /* 0x000fe20000011606 */
[----:B------:R-:W-:-:S04]  /*1290*/  IMAD R13, R13, R11, RZ ;  /* 0x0000000b0d0d7224 */ /* 0x000fc800078e02ff */
[----:B------:R-:W-:Y:S01]  /*12a0*/  IMAD R6, R16, R11, RZ ;  /* 0x0000000b10067224 */ /* 0x000fe200078e02ff */
[----:B------:R-:W-:-:S04]  /*12b0*/  ISETP.GE.AND P1, PT, R5, R13, PT ;  /* 0x0000000d0500720c */ /* 0x000fc80003f26270 */
[----:B------:R-:W-:Y:S01]  /*12c0*/  ISETP.GE.OR P1, PT, R18, R6, P1 ;  /* 0x000000061200720c */ /* 0x000fe20000f26670 */
[----:B------:R-:W-:-:S05]  /*12d0*/  IMAD.HI.U32 R6, R5, R2, RZ ;  /* 0x0000000205067227 */ /* 0x000fca00078e00ff */
[----:B------:R-:W-:-:S04]  /*12e0*/  SHF.R.U32.HI R6, RZ, R3, R6 ;  /* 0x00000003ff067219 */ /* 0x000fc80000011606 */
[----:B------:R-:W-:-:S03]  /*12f0*/  SEL R6, R5, R6, !P0 ;  /* 0x0000000605067207 */ /* 0x000fc60004000000 */
[----:B------:R-:W-:Y:S01]  /*1300*/  @!P1 IMAD.HI.U32 R7, R18, R2, RZ ;  /* 0x0000000212079227 */ /* 0x000fe200078e00ff */
[----:B------:R-:W-:-:S04]  /*1310*/  IADD3 R2, PT, PT, -R6, RZ, RZ ;  /* 0x000000ff06027210 */ /* 0x000fc80007ffe1ff */
[----:B------:R-:W-:Y:S01]  /*1320*/  @!P1 SHF.R.U32.HI R3, RZ, R3, R7 ;  /* 0x00000003ff039219 */ /* 0x000fe20000011607 */
[----:B------:R-:W-:Y:S01]  /*1330*/  IMAD R2, R11, R2, R5 ;  /* 0x000000020b027224 */ /* 0x000fe200078e0205 */
[----:B------:R-:W-:Y:S02]  /*1340*/  IADD3 R7, PT, PT, -R5, RZ, RZ ;  /* 0x000000ff05077210 */ /* 0x000fe40007ffe1ff */
[----:B------:R-:W-:-:S03]  /*1350*/  @!P1 SEL R3, R18, R3, !P0 ;  /* 0x0000000312039207 */ /* 0x000fc60004000000 */
[----:B------:R-:W-:Y:S02]  /*1360*/  IMAD R7, R4, R7, R15 ;  /* 0x0000000704077224 */ /* 0x000fe400078e020f */
[--C-:B------:R-:W-:Y:S02]  /*1370*/  @!P1 IMAD.IADD R6, R6, 0x1, -R3.reuse ;  /* 0x0000000106069824 */ /* 0x100fe400078e0a03 */
[----:B------:R-:W-:Y:S01]  /*1380*/  @!P1 IMAD R3, R2, R16, R3 ;  /* 0x0000001002039224 */ /* 0x000fe200078e0203 */
[----:B------:R-:W-:Y:S01]  /*1390*/  IADD3 R2, PT, PT, -R18, RZ, RZ ;  /* 0x000000ff12027210 */ /* 0x000fe20007ffe1ff */
[----:B------:R-:W-:Y:S02]  /*13a0*/  @!P1 IMAD R5, R6, R11, R18 ;  /* 0x0000000b06059224 */ /* 0x000fe400078e0212 */
[----:B------:R-:W-:Y:S02]  /*13b0*/  @!P1 IMAD.MOV.U32 R18, RZ, RZ, R3 ;  /* 0x000000ffff129224 */ /* 0x000fe400078e0003 */
[----:B------:R-:W-:-:S02]  /*13c0*/  IMAD R2, R14, R2, R9 ;  /* 0x000000020e027224 */ /* 0x000fc400078e0209 */
[----:B------:R-:W-:Y:S02]  /*13d0*/  IMAD R15, R5, R4, R7 ;  /* 0x00000004050f7224 */ /* 0x000fe400078e0207 */
[----:B------:R-:W-:Y:S02]  /*13e0*/  IMAD R14, R18, R14, R2 ;  /* 0x0000000e120e7224 */ /* 0x000fe400078e0202 */
.L_x_18:
[----:B------:R-:W-:Y:S05]  /*13f0*/  BRA.U UP3, `(.L_x_19) ;  /* 0x0000000103407547 */ /* 0x000fea000b800000 */
[----:B------:R-:W1:Y:S08]  /*1400*/  LDC.64 R4, c[0x0][0xb10] ;  /* 0x0002c400ff047b82 */ /* 0x000e700000000a00 */
[----:B------:R-:W2:Y:S08]  /*1410*/  LDC.64 R2, c[0x0][0xb18] ;  /* 0x0002c600ff027b82 */ /* 0x000eb00000000a00 */
[----:B------:R-:W3:Y:S08]  /*1420*/  LDC R6, c[0x0][0xb20] ;  /* 0x0002c800ff067b82 */ /* 0x000ef00000000800 */
[----:B------:R-:W4:Y:S01]  /*1430*/  LDC R7, c[0x0][0xb0c] ;  /* 0x0002c300ff077b82 */ /* 0x000f220000000800 */
[----:B-1----:R-:W-:-:S05]  /*1440*/  IMAD.HI.U32 R4, R14, R4, RZ ;  /* 0x000000040e047227 */ /* 0x002fca00078e00ff */
[----:B------:R-:W-:Y:S01]  /*1450*/  SHF.R.U32.HI R4, RZ, R5, R4 ;  /* 0x00000005ff047219 */ /* 0x000fe20000011604 */
[----:B--2---:R-:W-:Y:S01]  /*1460*/  IMAD.HI.U32 R3, R15, R3, RZ ;  /* 0x000000030f037227 */ /* 0x004fe200078e00ff */
[----:B------:R-:W-:-:S04]  /*1470*/  ISETP.NE.AND P0, PT, R2, 0x1, PT ;  /* 0x000000010200780c */ /* 0x000fc80003f05270 */
[----:B---3--:R-:W-:-:S04]  /*1480*/  SHF.R.U32.HI R3, RZ, R6, R3 ;  /* 0x00000006ff037219 */ /* 0x008fc80000011603 */
[----:B------:R-:W-:Y:S02]  /*1490*/  SEL R3, R15, R3, !P0 ;  /* 0x000000030f037207 */ /* 0x000fe40004000000 */
[----:B----4-:R-:W-:-:S04]  /*14a0*/  ISETP.NE.AND P1, PT, R7, 0x1, PT ;  /* 0x000000010700780c */ /* 0x010fc80003f25270 */
[----:B------:R-:W-:-:S05]  /*14b0*/  SEL R5, R14, R4, !P1 ;  /* 0x000000040e057207 */ /* 0x000fca0004800000 */
[----:B------:R-:W-:Y:S02]  /*14c0*/  IMAD.IADD R4, R3, 0x1, -R5 ;  /* 0x0000000103047824 */ /* 0x000fe400078e0a05 */
[----:B------:R-:W-:Y:S02]  /*14d0*/  IMAD.IADD R3, R5, 0x1, -R3 ;  /* 0x0000000105037824 */ /* 0x000fe400078e0a03 */
[----:B------:R-:W-:Y:S02]  /*14e0*/  IMAD R14, R4, R7, R14 ;  /* 0x00000007040e7224 */ /* 0x000fe400078e020e */
[----:B------:R-:W-:Y:S02]  /*14f0*/  IMAD R15, R3, R2, R15 ;  /* 0x00000002030f7224 */ /* 0x000fe400078e020f */
.L_x_19:
[----:B------:R-:W-:Y:S05]  /*1500*/  BRA.U !UP1, `(.L_x_20) ;  /* 0x00000001090c7547 */ /* 0x000fea000b800000 */
[----:B------:R-:W-:Y:S01]  /*1510*/  UCGABAR_WAIT ;  /* 0x0000000000007dc7 */ /* 0x000fe20008000000 */
[----:B------:R-:W-:Y:S01]  /*1520*/  CCTL.IVALL ;  /* 0x00000000ff00798f */ /* 0x000fe20002000000 */
[----:B------:R-:W-:Y:S05]  /*1530*/  BRA `(.L_x_21) ;  /* 0x0000000000047947 */ /* 0x000fea0003800000 */
.L_x_20:
[----:B------:R-:W-:Y:S06]  /*1540*/  BAR.SYNC.DEFER_BLOCKING 0x0 ;  /* 0x0000000000007b1d */ /* 0x000fec0000010000 */
.L_x_21:
[----:B------:R-:W-:Y:S05]  /*1550*/  BRA.U UP2, `(.L_x_22) ;  /* 0x0000001102907547 */ /* 0x000fea000b800000 */
[----:B------:R-:W1:Y:S01]  /*1560*/  LDCU UR4, c[0x0][0x38c] ;  /* 0x00007180ff0477ac */ /* 0x000e620008000800 */
[----:B------:R-:W2:Y:S01]  /*1570*/  LDC R8, c[0x0][0x370] ;  /* 0x0000dc00ff087b82 */ /* 0x000ea20000000800 */
[C---:B------:R-:W-:Y:S01]  /*1580*/  IMAD.SHL.U32 R19, R9.reuse, 0x80, RZ ;  /* 0x0000008009137824 */ /* 0x040fe200078e00ff */
[----:B------:R-:W-:Y:S01]  /*1590*/  PLOP3.LUT P1, PT, PT, PT, UP5, 0x80, 0x8 ;  /* 0x000000000008781c */ /* 0x000fe20003f2f058 */
[----:B------:R-:W-:Y:S01]  /*15a0*/  UISETP.NE.AND UP1, UPT, UR10, URZ, UPT ;  /* 0x000000ff0a00728c */ /* 0x000fe2000bf25270 */
[----:B------:R-:W-:Y:S01]  /*15b0*/  ISETP.NE.AND P4, PT, R10, RZ, P5 ;  /* 0x000000ff0a00720c */ /* 0x000fe20002f85270 */
[----:B------:R-:W-:Y:S01]  /*15c0*/  IMAD.SHL.U32 R18, R9, 0x40, RZ ;  /* 0x0000004009127824 */ /* 0x000fe200078e00ff */
[----:B------:R-:W-:Y:S01]  /*15d0*/  PLOP3.LUT P1, PT, P1, PT, PT, 0x8, 0x80 ;  /* 0x000000000080781c */ /* 0x000fe20000f2e170 */
[----:B------:R-:W-:Y:S01]  /*15e0*/  IMAD.MOV.U32 R17, RZ, RZ, 0x1 ;  /* 0x00000001ff117424 */ /* 0x000fe200078e00ff */
[----:B------:R-:W3:Y:S01]  /*15f0*/  LDC R0, c[0x0][0x374] ;  /* 0x0000dd00ff007b82 */ /* 0x000ee20000000800 */
[----:B------:R-:W-:Y:S01]  /*1600*/  IMAD.MOV.U32 R16, RZ, RZ, RZ ;  /* 0x000000ffff107224 */ /* 0x000fe200078e00ff */
[----:B------:R-:W-:Y:S01]  /*1610*/  CS2R R12, SRZ ;  /* 0x00000000000c7805 */ /* 0x000fe2000001ff00 */
[----:B------:R-:W-:Y:S01]  /*1620*/  IMAD.MOV.U32 R11, RZ, RZ, 0x1 ;  /* 0x00000001ff0b7424 */ /* 0x000fe200078e00ff */
[----:B------:R-:W-:Y:S01]  /*1630*/  LOP3.LUT R19, R19, 0x80, RZ, 0xc0, !PT ;  /* 0x0000008013137812 */ /* 0x000fe200078ec0ff */
[----:B------:R-:W4:Y:S01]  /*1640*/  LDCU.64 UR14, c[0x0][0x348] ;  /* 0x00006900ff0e77ac */ /* 0x000f220008000a00 */
[----:B-1----:R-:W-:-:S02]  /*1650*/  UIADD3 UR5, UPT, UPT, UR4, 0x3f, URZ ;  /* 0x0000003f04057890 */ /* 0x002fc4000fffe0ff */
[----:B------:R-:W-:Y:S02]  /*1660*/  USEL UR22, UR6, 0x2, UP1 ;  /* 0x0000000206167887 */ /* 0x000fe40008800000 */
[----:B------:R-:W-:Y:S01]  /*1670*/  USHF.R.S32.HI UR7, URZ, 0x1f, UR5 ;  /* 0x0000001fff077899 */ /* 0x000fe20008011405 */
[----:B------:R-:W-:-:S03]  /*1680*/  UMOV UR23, URZ ;  /* 0x000000ff00177c82 */ /* 0x000fc60008000000 */
[----:B------:R-:W-:Y:S02]  /*1690*/  ULEA.HI UR7, UR7, UR5, URZ, 0x6 ;  /* 0x0000000507077291 */ /* 0x000fe4000f8f30ff */
[----:B------:R-:W-:Y:S02]  /*16a0*/  UIADD3 UR5, UPT, UPT, UR4, -0x1, URZ ;  /* 0xffffffff04057890 */ /* 0x000fe4000fffe0ff */
[----:B------:R-:W-:Y:S02]  /*16b0*/  USHF.R.S32.HI UR7, URZ, 0x6, UR7 ;  /* 0x00000006ff077899 */ /* 0x000fe40008011407 */
[----:B------:R-:W-:Y:S02]  /*16c0*/  UISETP.GE.U32.AND UP2, UPT, UR5, -0x7f, UPT ;  /* 0xffffff810500788c */ /* 0x000fe4000bf46070 */
[----:B------:R-:W-:Y:S02]  /*16d0*/  UISETP.LT.U32.AND UP0, UPT, UR7, 0x3, UPT ;  /* 0x000000030700788c */ /* 0x000fe4000bf01070 */
[----:B------:R-:W-:-:S02]  /*16e0*/  UIADD3 UR4, UPT, UPT, UR4, 0x7e, URZ ;  /* 0x0000007e04047890 */ /* 0x000fc4000fffe0ff */
[----:B------:R-:W-:-:S04]  /*16f0*/  USEL UR5, UR7, 0x3, UP0 ;  /* 0x0000000307057887 */ /* 0x000fc80008000000 */
[----:B------:R-:W-:Y:S02]  /*1700*/  UIADD3 UR21, UPT, UPT, UR5, -0x1, URZ ;  /* 0xffffffff05157890 */ /* 0x000fe4000fffe0ff */
[----:B------:R-:W-:Y:S02]  /*1710*/  @UP2 UIADD3 UR21, UPT, UPT, UR5, URZ, URZ ;  /* 0x000000ff05152290 */ /* 0x000fe4000fffe0ff */
[----:B------:R-:W-:Y:S02]  /*1720*/  UIADD3 UR24, UPT, UPT, UR7, -UR5, URZ ;  /* 0x8000000507187290 */ /* 0x000fe4000fffe0ff */
[----:B------:R-:W-:Y:S02]  /*1730*/  UIADD3 UR13, UPT, UPT, UR21, 0x1, URZ ;  /* 0x00000001150d7890 */ /* 0x000fe4000fffe0ff */
[----:B--2-4-:R-:W-:-:S12]  /*1740*/  UIADD3 UR21, UPT, UPT, -UR21, URZ, URZ ;  /* 0x000000ff15157290 */ /* 0x014fd8000fffe1ff */
.L_x_42:
[----:B------:R-:W-:Y:S01]  /*1750*/  UISETP.NE.AND UP0, UPT, UR37, URZ, UPT ;  /* 0x000000ff2500728c */ /* 0x000fe2000bf05270 */
[----:B------:R-:W1:Y:S08]  /*1760*/  S2UR UR37, SR_CgaCtaId ;  /* 0x00000000002579c3 */ /* 0x000e700000008800 */
[----:B------:R-:W-:Y:S05]  /*1770*/  BRA.U UP0, `(.L_x_23) ;  /* 0x0000000100347547 */ /* 0x000fea000b800000 */
[----:B------:R-:W2:Y:S01]  /*1780*/  S2R R2, SR_CgaCtaId ;  /* 0x0000000000027919 */ /* 0x000ea20000008800 */
[----:B------:R-:W-:-:S04]  /*1790*/  MOV R3, 0x400 ;  /* 0x0000040000037802 */ /* 0x000fc80000000f00 */
[----:B--2---:R-:W-:Y:S02]  /*17a0*/  LEA R2, R2, R3, 0x18 ;  /* 0x0000000302027211 */ /* 0x004fe400078ec0ff */
[----:B------:R-:W-:-:S03]  /*17b0*/  SHF.L.U32 R3, R11, 0x1f, RZ ;  /* 0x0000001f0b037819 */ /* 0x000fc600000006ff */
[----:B------:R-:W-:-:S04]  /*17c0*/  IMAD R2, R12, 0x8, R2 ;  /* 0x000000080c027824 */ /* 0x000fc800078e0202 */
[----:B------:R-:W2:Y:S02]  /*17d0*/  SYNCS.PHASECHK.TRANS64.TRYWAIT P0, [R2+URZ+0xf0], R3 ;  /* 0x0000f003020075a7 */ /* 0x000ea400080011ff */
[----:B--2---:R-:W-:Y:S05]  /*17e0*/  @!P0 BRA `(.L_x_24) ;  /* 0x0000008000188947 */ /* 0x004fea0003800000 */
.L_x_142:
[----:B------:R-:W-:Y:S01]  /*17f0*/  VIADD R12, R12, 0x1 ;  /* 0x000000010c0c7836 */ /* 0x000fe20000000000 */
[----:B------:R2:W-:Y:S04]  /*1800*/  SYNCS.ARRIVE.TRANS64.A1T0 RZ, [R2+URZ+0xe0], RZ ;  /* 0x0000e0ff02ff79a7 */ /* 0x0005e800081000ff */
[----:B------:R-:W-:-:S04]  /*1810*/  ISETP.NE.AND P0, PT, R12, 0x2, PT ;  /* 0x000000020c00780c */ /* 0x000fc80003f05270 */
[----:B------:R-:W-:Y:S02]  /*1820*/  SEL R12, R12, RZ, P0 ;  /* 0x000000ff0c0c7207 */ /* 0x000fe40000000000 */
[----:B--2---:R-:W-:-:S04]  /*1830*/  SEL R2, RZ, 0x1, P0 ;  /* 0x00000001ff027807 */ /* 0x004fc80000000000 */
[----:B------:R-:W-:-:S07]  /*1840*/  LOP3.LUT R11, R11, R2, RZ, 0x3c, !PT ;  /* 0x000000020b0b7212 */ /* 0x000fce00078e3cff */
.L_x_23:
[----:B------:R-:W-:Y:S01]  /*1850*/  UMOV UR6, 0x400 ;  /* 0x0000040000067882 */ /* 0x000fe20000000000 */
[----:B------:R-:W-:Y:S01]  /*1860*/  SHF.L.U32 R2, R17, 0x1f, RZ ;  /* 0x0000001f11027819 */ /* 0x000fe200000006ff */
[----:B-1----:R-:W-:Y:S01]  /*1870*/  ULEA UR6, UR37, UR6, 0x18 ;  /* 0x0000000625067291 */ /* 0x002fe2000f8ec0ff */
[----:B------:R-:W-:Y:S01]  /*1880*/  R2UR UR35, R18 ;  /* 0x00000000122372ca */ /* 0x000fe200000e0000 */
[----:B------:R-:W-:Y:S01]  /*1890*/  UISETP.GE.U32.AND UP0, UPT, UR4, 0x7f, UPT ;  /* 0x0000007f0400788c */ /* 0x000fe2000bf06070 */
[----:B------:R-:W-:Y:S01]  /*18a0*/  R2UR UR11, R19 ;  /* 0x00000000130b72ca */ /* 0x000fe200000e0000 */
[----:B------:R-:W-:Y:S01]  /*18b0*/  ULEA UR8, UR23, UR6, 0x3 ;  /* 0x0000000617087291 */ /* 0x000fe2000f8e18ff */
[----:B------:R-:W-:-:S08]  /*18c0*/  UMOV UR25, URZ ;  /* 0x000000ff00197c82 */ /* 0x000fd00008000000 */
[----:B------:R1:W2:Y:S01]  /*18d0*/  SYNCS.PHASECHK.TRANS64.TRYWAIT P0, [UR8+0x18], R2 ;  /* 0x00001802ff0075a7 */ /* 0x0002a20008001108 */
[----:B------:R-:W-:-:S13]  /*18e0*/  R2UR UR8, R15 ;  /* 0x000000000f0872ca */ /* 0x000fda00000e0000 */
[----:B------:R-:W-:Y:S01]  /*18f0*/  ULEA UR11, UR8, UR11, 0x8 ;  /* 0x0000000b080b7291 */ /* 0x000fe2000f8e40ff */
[----:B-1----:R-:W-:-:S05]  /*1900*/  LEA.HI R2, R14, R14, RZ, 0x1 ;  /* 0x0000000e0e027211 */ /* 0x002fca00078f08ff */
[----:B------:R-:W-:-:S05]  /*1910*/  IMAD.SHL.U32 R2, R2, 0x40, RZ ;  /* 0x0000004002027824 */ /* 0x000fca00078e00ff */
[----:B------:R-:W-:-:S04]  /*1920*/  LOP3.LUT R2, R2, 0xffffff80, RZ, 0xc0, !PT ;  /* 0xffffff8002027812 */ /* 0x000fc800078ec0ff */
[----:B------:R-:W-:-:S13]  /*1930*/  R2UR UR9, R2 ;  /* 0x00000000020972ca */ /* 0x000fda00000e0000 */
[----:B------:R-:W-:Y:S01]  /*1940*/  ULOP3.LUT UR35, UR9, 0x40, UR35, 0xf8, !UPT ;  /* 0x0000004009237892 */ /* 0x000fe2000f8ef823 */
[----:B------:R-:W-:Y:S11]  /*1950*/  BRA.U !UP0, `(.L_x_25) ;  /* 0x0000000108c07547 */ /* 0x000ff6000b800000 */
[----:B------:R-:W-:Y:S01]  /*1960*/  UMOV UR16, UR21 ;  /* 0x0000001500107c82 */ /* 0x000fe20008000000 */
[----:B------:R-:W-:Y:S01]  /*1970*/  UMOV UR17, UR23 ;  /* 0x0000001700117c82 */ /* 0x000fe20008000000 */
[----:B------:R-:W-:-:S05]  /*1980*/  UMOV UR34, URZ ;  /* 0x000000ff00227c82 */ /* 0x000fca0008000000 */
.L_x_31:
[----:B------:R-:W-:Y:S01]  /*1990*/  ULEA UR33, UR17, UR6, 0x3 ;  /* 0x0000000611217291 */ /* 0x000fe2000f8e18ff */
[----:B------:R-:W-:Y:S01]  /*19a0*/  @P5 MOV R3, 0x6000 ;  /* 0x0000600000035802 */ /* 0x000fe20000000f00 */
[----:B-12-4-:R-:W-:Y:S10]  /*19b0*/  @P0 BRA `(.L_x_26) ;  /* 0x00000000000c0947 */ /* 0x016ff40003800000 */
[----:B------:R-:W-:-:S04]  /*19c0*/  SHF.L.U32 R4, R17, 0x1f, RZ ;  /* 0x0000001f11047819 */ /* 0x000fc800000006ff */
[----:B------:R-:W1:Y:S02]  /*19d0*/  SYNCS.PHASECHK.TRANS64.TRYWAIT P0, [UR33+0x18], R4 ;  /* 0x00001804ff0075a7 */ /* 0x000e640008001121 */
[----:B-1----:R-:W-:Y:S05]  /*19e0*/  @!P0 BRA `(.L_x_27) ;  /* 0x0000007c00ac8947 */ /* 0x002fea0003800000 */
.L_x_26:
[----:B------:R2:W-:Y:S01]  /*19f0*/  @P5 SYNCS.ARRIVE.TRANS64 RZ, [UR33], R3 ;  /* 0x00000003ffff59a7 */ /* 0x0005e20008000021 */
[----:B------:R-:W-:Y:S02]  /*1a00*/  ULOP3.LUT UR8, UR22, 0x2, URZ, 0xfc, !UPT ;  /* 0x0000000216087892 */ /* 0x000fe4000f8efcff */
[----:B------:R-:W-:Y:S02]  /*1a10*/  UIADD3 UR16, UPT, UPT, UR16, 0x1, URZ ;  /* 0x0000000110107890 */ /* 0x000fe4000fffe0ff */
[----:B------:R-:W-:Y:S02]  /*1a20*/  UISETP.NE.AND UP0, UPT, UR8, 0x2, UPT ;  /* 0x000000020800788c */ /* 0x000fe4000bf05270 */
[----:B------:R-:W-:-:S07]  /*1a30*/  UISETP.NE.AND UP2, UPT, UR16, 0x1, UPT ;  /* 0x000000011000788c */ /* 0x000fce000bf45270 */
[----:B------:R-:W-:Y:S05]  /*1a40*/  BRA.U UP0, `(.L_x_28) ;  /* 0x0000000100047547 */ /* 0x000fea000b800000 */
[----:B------:R-:W-:Y:S05]  /*1a50*/  BPT.TRAP 0x1 ;  /* 0x000000040000795c */ /* 0x000fea0000300000 */
.L_x_28:
[----:B------:R-:W-:Y:S04]  /*1a60*/  BSSY.RECONVERGENT B0, `(.L_x_29) ;  /* 0x0000003000007945 */ /* 0x000fe80003800200 */
[----:B------:R-:W-:Y:S05]  /*1a70*/  @!P4 BRA `(.L_x_30) ;  /* 0x000000000004c947 */ /* 0x000fea0003800000 */
[----:B------:R-:W-:Y:S05]  /*1a80*/  BPT.TRAP 0x1 ;  /* 0x000000040000795c */ /* 0x000fea0000300000 */
.L_x_30:
[----:B------:R-:W-:Y:S05]  /*1a90*/  BSYNC.RECONVERGENT B0 ;  /* 0x0000000000007941 */ /* 0x000fea0003800200 */
.L_x_29:
[----:B------:R-:W-:Y:S02]  /*1aa0*/  UIADD3 UR23, UPT, UPT, UR17, 0x1, URZ ;  /* 0x0000000111177890 */ /* 0x000fe4000fffe0ff */
[----:B------:R-:W-:Y:S02]  /*1ab0*/  ULEA UR32, UR17, UR6, 0xc ;  /* 0x0000000611207291 */ /* 0x000fe4000f8e60ff */
[----:B------:R-:W-:Y:S02]  /*1ac0*/  UISETP.NE.AND UP0, UPT, UR23, 0x3, UPT ;  /* 0x000000031700788c */ /* 0x000fe4000bf05270 */
[----:B------:R-:W-:Y:S02]  /*1ad0*/  UIADD3 UR28, UP1, UPT, UR14, 0x80, URZ ;  /* 0x000000800e1c7890 */ /* 0x000fe4000ff3e0ff */
[----:B------:R-:W-:Y:S02]  /*1ae0*/  USEL UR9, URZ, 0x1, UP0 ;  /* 0x00000001ff097887 */ /* 0x000fe40008000000 */
[----:B------:R-:W-:-:S02]  /*1af0*/  USEL UR23, UR23, URZ, UP0 ;  /* 0x000000ff17177287 */ /* 0x000fc40008000000 */
[----:B------:R-:W-:Y:S02]  /*1b00*/  UIADD3 UR26, UP0, UPT, UR14, 0x180, URZ ;  /* 0x000001800e1a7890 */ /* 0x000fe4000ff1e0ff */
[----:B------:R-:W-:Y:S01]  /*1b10*/  ULEA UR8, UR23, UR6, 0x3 ;  /* 0x0000000617087291 */ /* 0x000fe2000f8e18ff */
[----:B------:R-:W-:Y:S01]  /*1b20*/  LOP3.LUT R17, R17, UR9, RZ, 0x3c, !PT ;  /* 0x0000000911117c12 */ /* 0x000fe2000f8e3cff */
[----:B------:R-:W-:Y:S02]  /*1b30*/  ULOP3.LUT UR33, UR33, 0xfefffff8, URZ, 0xc0, !UPT ;  /* 0xfefffff821217892 */ /* 0x000fe4000f8ec0ff */
[----:B------:R-:W-:Y:S01]  /*1b40*/  UIADD3.X UR29, UPT, UPT, URZ, UR15, URZ, UP1, !UPT ;  /* 0x0000000fff1d7290 */ /* 0x000fe20008ffe4ff */
[----:B-1----:R-:W-:Y:S01]  /*1b50*/  SHF.L.U32 R2, R17, 0x1f, RZ ;  /* 0x0000001f11027819 */ /* 0x002fe200000006ff */
[----:B------:R-:W-:Y:S02]  /*1b60*/  UIADD3 UR32, UPT, UPT, UR32, 0x6300, URZ ;  /* 0x0000630020207890 */ /* 0x000fe4000fffe0ff */
[----:B------:R-:W-:Y:S01]  /*1b70*/  UIADD3.X UR27, UPT, UPT, URZ, UR15, URZ, UP0, !UPT ;  /* 0x0000000fff1b7290 */ /* 0x000fe200087fe4ff */
[----:B------:R1:W4:Y:S01]  /*1b80*/  SYNCS.PHASECHK.TRANS64.TRYWAIT P0, [UR8+0x18], R2 ;  /* 0x00001802ff0075a7 */ /* 0x0003220008001108 */
[----:B------:R-:W-:Y:S01]  /*1b90*/  ULEA UR8, UR17, UR6, 0xd ;  /* 0x0000000611087291 */ /* 0x000fe2000f8e68ff */
[----:B------:R-:W-:Y:S01]  /*1ba0*/  UMOV UR18, 0x0 ;  /* 0x0000000000127882 */ /* 0x000fe20000000000 */
[----:B------:R-:W-:-:S02]  /*1bb0*/  UMOV UR19, 0x10000000 ;  /* 0x1000000000137882 */ /* 0x000fc40000000000 */
[----:B------:R-:W-:Y:S01]  /*1bc0*/  UIADD3 UR8, UPT, UPT, UR8, 0x9300, URZ ;  /* 0x0000930008087890 */ /* 0x000fe2000fffe0ff */
[----:B------:R2:W-:Y:S01]  /*1bd0*/  UTMALDG.3D.2CTA [UR32], [UR28], desc[UR18] ;  /* 0x000012201c0075b4 */ /* 0x0005e20008211000 */
[----:B------:R-:W-:Y:S01]  /*1be0*/  UMOV UR10, UR34 ;  /* 0x00000022000a7c82 */ /* 0x000fe20008000000 */
[----:B------:R-:W-:Y:S01]  /*1bf0*/  UMOV UR12, UR36 ;  /* 0x00000024000c7c82 */ /* 0x000fe20008000000 */
[----:B------:R-:W-:Y:S01]  /*1c00*/  UMOV UR9, UR33 ;  /* 0x0000002100097c82 */ /* 0x000fe20008000000 */
[----:B------:R-:W-:Y:S01]  /*1c10*/  UMOV UR25, UR13 ;  /* 0x0000000d00197c82 */ /* 0x000fe20008000000 */
[----:B------:R-:W-:-:S03]  /*1c20*/  UMOV UR17, UR23 ;  /* 0x0000001700117c82 */ /* 0x000fc60008000000 */
[----:B------:R1:W-:Y:S01]  /*1c30*/  UTMALDG.3D.2CTA [UR8], [UR26], desc[UR18] ;  /* 0x000012081a0075b4 */ /* 0x0003e20008211000 */
[----:B--2---:R-:W-:Y:S01]  /*1c40*/  UIADD3 UR34, UPT, UPT, UR34, 0x40, URZ ;  /* 0x0000004022227890 */ /* 0x004fe2000fffe0ff */
[----:B------:R-:W-:Y:S11]  /*1c50*/  BRA.U UP2, `(.L_x_31) ;  /* 0xfffffffd024c7547 */ /* 0x000ff6000b83ffff */
.L_x_25:
[----:B-1----:R-:W-:Y:S01]  /*1c60*/  ULEA UR8, UR23, UR6, 0x3 ;  /* 0x0000000617087291 */ /* 0x002fe2000f8e18ff */
[----:B------:R-:W-:Y:S01]  /*1c70*/  SHF.L.U32 R2, R17, 0x1f, RZ ;  /* 0x0000001f11027819 */ /* 0x000fe200000006ff */
[----:B------:R-:W-:Y:S01]  /*1c80*/  @!P1 SYNCS.ARRIVE.TRANS64.A1T0 RZ, [UR6+0x78], RZ ;  /* 0x000078ffffff99a7 */ /* 0x000fe20008100006 */
[----:B------:R-:W-:-:S06]  /*1c90*/  UISETP.GT.AND UP0, UPT, UR7, UR5, UPT ;  /* 0x000000050700728c */ /* 0x000fcc000bf04270 */
[----:B--2-4-:R1:W2:Y:S03]  /*1ca0*/  SYNCS.PHASECHK.TRANS64.TRYWAIT P0, [UR8+0x18], R2 ;  /* 0x00001802ff0075a7 */ /* 0x0142a60008001108 */
[----:B------:R-:W-:Y:S05]  /*1cb0*/  BRA.U !UP0, `(.L_x_32) ;  /* 0x0000000108c07547 */ /* 0x000fea000b800000 */
[----:B------:R-:W-:Y:S01]  /*1cc0*/  UIADD3 UR26, UPT, UPT, UR24, UR25, URZ ;  /* 0x00000019181a7290 */ /* 0x000fe2000fffe0ff */
[----:B------:R-:W-:-:S11]  /*1cd0*/  UMOV UR27, UR23 ;  /* 0x00000017001b7c82 */ /* 0x000fd60008000000 */
.L_x_38:
[----:B------:R-:W-:Y:S01]  /*1ce0*/  ULEA UR17, UR27, UR6, 0x3 ;  /* 0x000000061b117291 */ /* 0x000fe2000f8e18ff */
[----:B--2---:R-:W-:Y:S01]  /*1cf0*/  @P5 MOV R3, 0x6000 ;  /* 0x0000600000035802 */ /* 0x004fe20000000f00 */
[----:B-12---:R-:W-:Y:S10]  /*1d00*/  @P0 BRA `(.L_x_33) ;  /* 0x00000000000c0947 */ /* 0x006ff40003800000 */
[----:B------:R-:W-:-:S04]  /*1d10*/  SHF.L.U32 R4, R17, 0x1f, RZ ;  /* 0x0000001f11047819 */ /* 0x000fc800000006ff */
[----:B------:R-:W2:Y:S02]  /*1d20*/  SYNCS.PHASECHK.TRANS64.TRYWAIT P0, [UR17+0x18], R4 ;  /* 0x00001804ff0075a7 */ /* 0x000ea40008001111 */
[----:B--2---:R-:W-:Y:S05]  /*1d30*/  @!P0 BRA `(.L_x_34) ;  /* 0x0000007800f08947 */ /* 0x004fea0003800000 */
.L_x_33:
[----:B------:R2:W-:Y:S01]  /*1d40*/  @P5 SYNCS.ARRIVE.TRANS64 RZ, [UR17], R3 ;  /* 0x00000003ffff59a7 */ /* 0x0005e20008000011 */
[----:B------:R-:W-:-:S04]  /*1d50*/  ULOP3.LUT UR8, UR22, 0x2, URZ, 0xfc, !UPT ;  /* 0x0000000216087892 */ /* 0x000fc8000f8efcff */
[----:B------:R-:W-:-:S09]  /*1d60*/  UISETP.NE.AND UP0, UPT, UR8, 0x2, UPT ;  /* 0x000000020800788c */ /* 0x000fd2000bf05270 */
[----:B------:R-:W-:Y:S05]  /*1d70*/  BRA.U UP0, `(.L_x_35) ;  /* 0x0000000100047547 */ /* 0x000fea000b800000 */
[----:B------:R-:W-:Y:S05]  /*1d80*/  BPT.TRAP 0x1 ;  /* 0x000000040000795c */ /* 0x000fea0000300000 */
.L_x_35:
[----:B------:R-:W-:Y:S04]  /*1d90*/  BSSY.RECONVERGENT B0, `(.L_x_36) ;  /* 0x0000003000007945 */ /* 0x000fe80003800200 */
[----:B------:R-:W-:Y:S05]  /*1da0*/  @!P4 BRA `(.L_x_37) ;  /* 0x000000000004c947 */ /* 0x000fea0003800000 */
[----:B------:R-:W-:Y:S05]  /*1db0*/  BPT.TRAP 0x1 ;  /* 0x000000040000795c */ /* 0x000fea0000300000 */
.L_x_37:
[----:B------:R-:W-:Y:S05]  /*1dc0*/  BSYNC.RECONVERGENT B0 ;  /* 0x0000000000007941 */ /* 0x000fea0003800200 */
.L_x_36:
        /* <DEDUP_REMOVED lines=9> */
[----:B------:R-:W-:Y:S02]  /*1e60*/  USHF.L.U32 UR18, UR25, 0x6, URZ ;  /* 0x0000000619127899 */ /* 0x000fe400080006ff */
[----:B------:R-:W-:Y:S01]  /*1e70*/  ULOP3.LUT UR17, UR17, 0xfefffff8, URZ, 0xc0, !UPT ;  /* 0xfefffff811117892 */ /* 0x000fe2000f8ec0ff */
[----:B-1----:R-:W-:Y:S01]  /*1e80*/  SHF.L.U32 R2, R17, 0x1f, RZ ;  /* 0x0000001f11027819 */ /* 0x002fe200000006ff */
[----:B------:R-:W-:Y:S02]  /*1e90*/  UIADD3 UR16, UPT, UPT, UR16, 0x6300, URZ ;  /* 0x0000630010107890 */ /* 0x000fe4000fffe0ff */
[----:B------:R-:W-:Y:S01]  /*1ea0*/  UIADD3.X UR33, UPT, UPT, URZ, UR15, URZ, UP1, !UPT ;  /* 0x0000000fff217290 */ /* 0x000fe20008ffe4ff */
[----:B------:R4:W1:Y:S01]  /*1eb0*/  SYNCS.PHASECHK.TRANS64.TRYWAIT P0, [UR8+0x18], R2 ;  /* 0x00001802ff0075a7 */ /* 0x0008620008001108 */
[----:B------:R-:W-:-:S02]  /*1ec0*/  ULEA UR8, UR27, UR6, 0xd ;  /* 0x000000061b087291 */ /* 0x000fc4000f8e68ff */
[----:B------:R-:W-:Y:S02]  /*1ed0*/  UIADD3.X UR31, UPT, UPT, URZ, UR15, URZ, UP0, !UPT ;  /* 0x0000000fff1f7290 */ /* 0x000fe400087fe4ff */
[----:B------:R-:W-:Y:S01]  /*1ee0*/  UIADD3 UR8, UPT, UPT, UR8, 0x9300, URZ ;  /* 0x0000930008087890 */ /* 0x000fe2000fffe0ff */
[----:B------:R-:W-:Y:S01]  /*1ef0*/  UMOV UR28, 0x0 ;  /* 0x00000000001c7882 */ /* 0x000fe20000000000 */
[----:B------:R-:W-:Y:S01]  /*1f00*/  UMOV UR29, 0x10000000 ;  /* 0x10000000001d7882 */ /* 0x000fe20000000000 */
[----:B------:R-:W-:Y:S01]  /*1f10*/  UMOV UR19, UR35 ;  /* 0x0000002300137c82 */ /* 0x000fe20008000000 */
[----:B------:R-:W-:Y:S01]  /*1f20*/  UMOV UR20, UR36 ;  /* 0x0000002400147c82 */ /* 0x000fe20008000000 */
[----:B------:R-:W-:Y:S01]  /*1f30*/  UMOV UR12, UR36 ;  /* 0x00000024000c7c82 */ /* 0x000fe20008000000 */
[----:B------:R-:W-:Y:S01]  /*1f40*/  UMOV UR9, UR17 ;  /* 0x0000001100097c82 */ /* 0x000fe20008000000 */
[----:B------:R-:W-:Y:S01]  /*1f50*/  UMOV UR10, UR18 ;  /* 0x00000012000a7c82 */ /* 0x000fe20008000000 */
[----:B------:R4:W-:Y:S01]  /*1f60*/  UTMALDG.3D.2CTA [UR16], [UR32], desc[UR28] ;  /* 0x00001c10200075b4 */ /* 0x0009e20008211000 */
[----:B------:R-:W-:Y:S01]  /*1f70*/  UIADD3 UR25, UPT, UPT, UR25, 0x1, URZ ;  /* 0x0000000119197890 */ /* 0x000fe2000fffe0ff */
[----:B------:R-:W-:-:S03]  /*1f80*/  UMOV UR27, UR23 ;  /* 0x00000017001b7c82 */ /* 0x000fc60008000000 */
[----:B------:R-:W-:Y:S01]  /*1f90*/  UISETP.NE.AND UP0, UPT, UR25, UR26, UPT ;  /* 0x0000001a1900728c */ /* 0x000fe2000bf05270 */
[----:B------:R4:W-:Y:S08]  /*1fa0*/  UTMALDG.3D.2CTA [UR8], [UR30], desc[UR28] ;  /* 0x00001c081e0075b4 */ /* 0x0009f00008211000 */
[----:B----4-:R-:W-:Y:S05]  /*1fb0*/  BRA.U UP0, `(.L_x_38) ;  /* 0xfffffffd00487547 */ /* 0x010fea000b83ffff */
.L_x_32:
[C---:B-1----:R-:W-:Y:S01]  /*1fc0*/  LEA R2, R16.reuse, UR6, 0x3 ;  /* 0x0000000610027c11 */ /* 0x042fe2000f8e18ff */
[----:B------:R-:W-:Y:S01]  /*1fd0*/  NOP ;  /* 0x0000000000007918 */ /* 0x000fe20000000000 */
[----:B--2---:R-:W-:Y:S02]  /*1fe0*/  SHF.L.U32 R3, R13, 0x1f, RZ ;  /* 0x0000001f0d037819 */ /* 0x004fe400000006ff */
[----:B------:R-:W-:Y:S02]  /*1ff0*/  LEA R4, R16, UR6, 0x4 ;  /* 0x0000000610047c11 */ /* 0x000fe4000f8e20ff */
[----:B------:R-:W1:Y:S02]  /*2000*/  SYNCS.PHASECHK.TRANS64.TRYWAIT P0, [R2+URZ+0x80], R3 ;  /* 0x00008003020075a7 */ /* 0x000e6400080011ff */
[----:B-1----:R-:W-:Y:S05]  /*2010*/  @!P0 BRA `(.L_x_39) ;  /* 0x0000007800508947 */ /* 0x002fea0003800000 */
.L_x_145:
[----:B------:R-:W2:Y:S01]  /*2020*/  LDS.128 R4, [R4+0x110] ;  /* 0x0001100004047984 */ /* 0x000ea20000000c00 */
[----:B------:R-:W-:Y:S01]  /*2030*/  ISETP.GE.AND P0, PT, R40, 0x1, PT ;  /* 0x000000012800780c */ /* 0x000fe20003f06270 */
[----:B-1----:R-:W-:Y:S01]  /*2040*/  VIADD R2, R2, 0x90 ;  /* 0x0000009002027836 */ /* 0x002fe20000000000 */
[----:B------:R-:W-:Y:S01]  /*2050*/  @!PT LDS RZ, [RZ] ;  /* 0x00000000fffff984 */ /* 0x000fe20000000800 */
[----:B------:R-:W-:Y:S01]  /*2060*/  @!PT LDS RZ, [RZ] ;  /* 0x00000000fffff984 */ /* 0x000fe20000000800 */
[----:B------:R-:W-:Y:S01]  /*2070*/  @!PT LDS RZ, [RZ] ;  /* 0x00000000fffff984 */ /* 0x000fe20000000800 */
[----:B------:R-:W-:Y:S01]  /*2080*/  @!PT LDS RZ, [RZ] ;  /* 0x00000000fffff984 */ /* 0x000fe20000000800 */
[----:B------:R1:W-:Y:S06]  /*2090*/  MEMBAR.ALL.CTA ;  /* 0x0000000000007992 */ /* 0x0003ec0000008000 */
[----:B-1----:R-:W1:Y:S01]  /*20a0*/  FENCE.VIEW.ASYNC.S ;  /* 0x00000000000073c6 */ /* 0x002e620000000000 */
[----:B------:R-:W-:-:S04]  /*20b0*/  PRMT R2, RZ, 0x654, R2 ;  /* 0x00000654ff027816 */ /* 0x000fc80000000002 */
[----:B-1----:R1:W-:Y:S01]  /*20c0*/  SYNCS.ARRIVE.TRANS64.RED.A1T0 RZ, [R2+URZ], RZ ;  /* 0x000000ff02ff79a7 */ /* 0x0023e200081004ff */
[----:B--2---:R-:W-:-:S13]  /*20d0*/  LOP3.LUT P2, RZ, R6, 0x1, RZ, 0xc0, !PT ;  /* 0x0000000106ff7812 */ /* 0x004fda000784c0ff */
[----:B------:R-:W-:Y:S01]  /*20e0*/  @P2 SHF.R.U32.HI R3, RZ, 0x10, R5 ;  /* 0x00000010ff032819 */ /* 0x000fe20000011605 */
[----:B------:R-:W-:Y:S01]  /*20f0*/  VOTEU.ANY UP0, P2 ;  /* 0x0000000000ff7886 */ /* 0x000fe20001000100 */
[----:B------:R-:W-:Y:S02]  /*2100*/  @P2 MOV R10, R4 ;  /* 0x00000004000a2202 */ /* 0x000fe40000000f00 */
[----:B------:R-:W-:Y:S02]  /*2110*/  @P2 R2UR.BROADCAST UR8, R3 ;  /* 0x00000000030822ca */ /* 0x000fe400008e0000 */
[----:B------:R-:W-:-:S11]  /*2120*/  @P2 LOP3.LUT R9, R5, 0xffff, RZ, 0xc0, !PT ;  /* 0x0000ffff05092812 */ /* 0x000fd600078ec0ff */
[----:B------:R-:W-:Y:S01]  /*2130*/  @UP0 UMOV UR36, UR8 ;  /* 0x0000000800240c82 */ /* 0x000fe20008000000 */
[----:B-1----:R-:W-:Y:S05]  /*2140*/  @!P0 BRA `(.L_x_40) ;  /* 0x0000000000b88947 */ /* 0x002fea0003800000 */
[----:B------:R-:W3:Y:S01]  /*2150*/  LDC.64 R4, c[0x0][0xb18] ;  /* 0x0002c600ff047b82 */ /* 0x000ee20000000a00 */
[----:B------:R-:W-:-:S07]  /*2160*/  ISETP.NE.AND P3, PT, R40, 0x1, PT ;  /* 0x000000012800780c */ /* 0x000fce0003f65270 */
[----:B------:R-:W1:Y:S08]  /*2170*/  LDC.64 R6, c[0x0][0xb10] ;  /* 0x0002c400ff067b82 */ /* 0x000e700000000a00 */
[----:B------:R-:W2:Y:S08]  /*2180*/  LDC R14, c[0x0][0xb20] ;  /* 0x0002c800ff0e7b82 */ /* 0x000eb00000000800 */
[----:B------:R-:W4:Y:S01]  /*2190*/  LDC R15, c[0x0][0xb0c] ;  /* 0x0002c300ff0f7b82 */ /* 0x000f220000000800 */
[----:B---3--:R-:W-:Y:S01]  /*21a0*/  IMAD.HI.U32 R21, R0, R5, RZ ;  /* 0x0000000500157227 */ /* 0x008fe200078e00ff */
[----:B------:R-:W-:-:S03]  /*21b0*/  ISETP.NE.AND P0, PT, R4, 0x1, PT ;  /* 0x000000010400780c */ /* 0x000fc60003f05270 */
[----:B------:R-:W-:-:S03]  /*21c0*/  IMAD.HI.U32 R5, R9, R5, RZ ;  /* 0x0000000509057227 */ /* 0x000fc600078e00ff */
[----:B------:R-:W3:Y:S01]  /*21d0*/  LDC.64 R2, c[0x0][0xb28] ;  /* 0x0002ca00ff027b82 */ /* 0x000ee20000000a00 */
[----:B-1----:R-:W-:-:S04]  /*21e0*/  IMAD.HI.U32 R22, R8, R6, RZ ;  /* 0x0000000608167227 */ /* 0x002fc800078e00ff */
[----:B------:R-:W-:Y:S01]  /*21f0*/  IMAD.HI.U32 R23, R10, R6, RZ ;  /* 0x000000060a177227 */ /* 0x000fe200078e00ff */
[----:B------:R-:W-:Y:S02]  /*2200*/  SHF.R.U32.HI R22, RZ, R7, R22 ;  /* 0x00000007ff167219 */ /* 0x000fe40000011616 */
[-C--:B--2---:R-:W-:Y:S02]  /*2210*/  SHF.R.U32.HI R21, RZ, R14.reuse, R21 ;  /* 0x0000000eff157219 */ /* 0x084fe40000011615 */
[----:B------:R-:W-:Y:S02]  /*2220*/  SHF.R.U32.HI R5, RZ, R14, R5 ;  /* 0x0000000eff057219 */ /* 0x000fe40000011605 */
[----:B------:R-:W-:Y:S02]  /*2230*/  SEL R21, R0, R21, !P0 ;  /* 0x0000001500157207 */ /* 0x000fe40004000000 */
[----:B------:R-:W-:Y:S02]  /*2240*/  SHF.R.U32.HI R23, RZ, R7, R23 ;  /* 0x00000007ff177219 */ /* 0x000fe40000011617 */
[----:B----4-:R-:W-:-:S02]  /*2250*/  ISETP.NE.AND P1, PT, R15, 0x1, PT ;  /* 0x000000010f00780c */ /* 0x010fc40003f25270 */
[----:B------:R-:W-:Y:S02]  /*2260*/  SEL R5, R9, R5, !P0 ;  /* 0x0000000509057207 */ /* 0x000fe40004000000 */
[----:B------:R-:W-:Y:S02]  /*2270*/  SEL R22, R8, R22, !P1 ;  /* 0x0000001608167207 */ /* 0x000fe40004800000 */
[----:B------:R-:W-:Y:S01]  /*2280*/  SEL R23, R10, R23, !P1 ;  /* 0x000000170a177207 */ /* 0x000fe20004800000 */
[----:B---3--:R-:W-:-:S04]  /*2290*/  IMAD.HI.U32 R20, R21, R2, RZ ;  /* 0x0000000215147227 */ /* 0x008fc800078e00ff */
        /* <DEDUP_REMOVED lines=10> */
[----:B------:R-:W-:-:S04]  /*2340*/  @!P0 IMAD.HI.U32 R7, R23, R2, RZ ;  /* 0x0000000217078227 */ /* 0x000fc800078e00ff */
[----:B------:R-:W-:Y:S01]  /*2350*/  IMAD.MOV R2, RZ, RZ, -R6 ;  /* 0x000000ffff027224 */ /* 0x000fe200078e0a06 */
[----:B------:R-:W-:Y:S02]  /*2360*/  @!P0 SHF.R.U32.HI R3, RZ, R3, R7 ;  /* 0x00000003ff038219 */ /* 0x000fe40000011607 */
[----:B------:R-:W-:Y:S01]  /*2370*/  IADD3 R7, PT, PT, -R5, RZ, RZ ;  /* 0x000000ff05077210 */ /* 0x000fe20007ffe1ff */
[----:B------:R-:W-:Y:S01]  /*2380*/  IMAD R2, R40, R2, R5 ;  /* 0x0000000228027224 */ /* 0x000fe200078e0205 */
        /* <DEDUP_REMOVED lines=10> */
.L_x_40:
[----:B------:R-:W1:Y:S02]  /*2430*/  LDCU UR8, c[0x0][0xb30] ;  /* 0x00016600ff0877ac */ /* 0x000e640008000800 */
[----:B-1----:R-:W-:-:S09]  /*2440*/  UISETP.NE.AND UP0, UPT, UR8, 0x1, UPT ;  /* 0x000000010800788c */ /* 0x002fd2000bf05270 */
[----:B------:R-:W-:Y:S05]  /*2450*/  BRA.U UP0, `(.L_x_41) ;  /* 0x0000000100407547 */ /* 0x000fea000b800000 */
[----:B------:R-:W1:Y:S08]  /*2460*/  LDC.64 R4, c[0x0][0xb10] ;  /* 0x0002c400ff047b82 */ /* 0x000e700000000a00 */
[----:B------:R-:W2:Y:S08]  /*2470*/  LDC.64 R2, c[0x0][0xb18] ;  /* 0x0002c600ff027b82 */ /* 0x000eb00000000a00 */
[----:B------:R-:W4:Y:S08]  /*2480*/  LDC R6, c[0x0][0xb20] ;  /* 0x0002c800ff067b82 */ /* 0x000f300000000800 */
[----:B------:R-:W3:Y:S01]  /*2490*/  LDC R7, c[0x0][0xb0c] ;  /* 0x0002c300ff077b82 */ /* 0x000ee20000000800 */
[----:B-1----:R-:W-:-:S05]  /*24a0*/  IMAD.HI.U32 R4, R10, R4, RZ ;  /* 0x000000040a047227 */ /* 0x002fca00078e00ff */
[----:B------:R-:W-:Y:S01]  /*24b0*/  SHF.R.U32.HI R4, RZ, R5, R4 ;  /* 0x00000005ff047219 */ /* 0x000fe20000011604 */
[----:B--2---:R-:W-:Y:S01]  /*24c0*/  IMAD.HI.U32 R3, R9, R3, RZ ;  /* 0x0000000309037227 */ /* 0x004fe200078e00ff */
[----:B------:R-:W-:-:S04]  /*24d0*/  ISETP.NE.AND P0, PT, R2, 0x1, PT ;  /* 0x000000010200780c */ /* 0x000fc80003f05270 */
[----:B----4-:R-:W-:-:S04]  /*24e0*/  SHF.R.U32.HI R3, RZ, R6, R3 ;  /* 0x00000006ff037219 */ /* 0x010fc80000011603 */
[----:B------:R-:W-:Y:S02]  /*24f0*/  SEL R3, R9, R3, !P0 ;  /* 0x0000000309037207 */ /* 0x000fe40004000000 */
[----:B---3--:R-:W-:-:S04]  /*2500*/  ISETP.NE.AND P1, PT, R7, 0x1, PT ;  /* 0x000000010700780c */ /* 0x008fc80003f25270 */
[----:B------:R-:W-:-:S05]  /*2510*/  SEL R4, R10, R4, !P1 ;  /* 0x000000040a047207 */ /* 0x000fca0004800000 */
[----:B------:R-:W-:Y:S02]  /*2520*/  IMAD.IADD R5, R3, 0x1, -R4 ;  /* 0x0000000103057824 */ /* 0x000fe400078e0a04 */
[----:B------:R-:W-:Y:S02]  /*2530*/  IMAD.IADD R3, R4, 0x1, -R3 ;  /* 0x0000000104037824 */ /* 0x000fe400078e0a03 */
[----:B------:R-:W-:Y:S02]  /*2540*/  IMAD R10, R5, R7, R10 ;  /* 0x00000007050a7224 */ /* 0x000fe400078e020a */
[----:B------:R-:W-:-:S07]  /*2550*/  IMAD R9, R3, R2, R9 ;  /* 0x0000000203097224 */ /* 0x000fce00078e0209 */
.L_x_41:
[----:B------:R-:W-:Y:S01]  /*2560*/  VIADD R16, R16, 0x1 ;  /* 0x0000000110107836 */ /* 0x000fe20000000000 */
[----:B------:R-:W-:Y:S01]  /*2570*/  PLOP3.LUT P1, PT, PT, PT, PT, 0x80, 0x8 ;  /* 0x000000000008781c */ /* 0x000fe20003f2f070 */
[----:B------:R-:W-:Y:S02]  /*2580*/  IMAD.IADD R14, R10, 0x1, R95 ;  /* 0x000000010a0e7824 */ /* 0x000fe400078e025f */
[----:B------:R-:W-:Y:S01]  /*2590*/  IMAD.IADD R15, R9, 0x1, R94 ;  /* 0x00000001090f7824 */ /* 0x000fe200078e025e */
[----:B------:R-:W-:-:S04]  /*25a0*/  ISETP.NE.AND P0, PT, R16, 0x2, PT ;  /* 0x000000021000780c */ /* 0x000fc80003f05270 */
[----:B------:R-:W-:Y:S02]  /*25b0*/  SEL R2, RZ, 0x1, P0 ;  /* 0x00000001ff027807 */ /* 0x000fe40000000000 */
[----:B------:R-:W-:Y:S02]  /*25c0*/  SEL R16, R16, RZ, P0 ;  /* 0x000000ff10107207 */ /* 0x000fe40000000000 */
[----:B------:R-:W-:Y:S01]  /*25d0*/  LOP3.LUT R13, R13, R2, RZ, 0x3c, !PT ;  /* 0x000000020d0d7212 */ /* 0x000fe200078e3cff */
[----:B------:R-:W-:Y:S06]  /*25e0*/  @P2 BRA `(.L_x_42) ;  /* 0xfffffff000582947 */ /* 0x000fec000383ffff */
[----:B------:R-:W-:Y:S01]  /*25f0*/  UIADD3 UR6, UPT, UPT, UR6, 0x18, URZ ;  /* 0x0000001806067890 */ /* 0x000fe2000fffe0ff */
[----:B------:R-:W-:-:S03]  /*2600*/  SHF.L.U32 R2, R17, 0x1f, RZ ;  /* 0x0000001f11027819 */ /* 0x000fc600000006ff */
[----:B------:R-:W-:-:S09]  /*2610*/  ULEA UR4, UR23, UR6, 0x3 ;  /* 0x0000000617047291 */ /* 0x000fd2000f8e18ff */
[----:B------:R-:W1:Y:S02]  /*2620*/  SYNCS.PHASECHK.TRANS64.TRYWAIT P0, [UR4], R2 ;  /* 0x00000002ff0075a7 */ /* 0x000e640008001104 */
[----:B-1----:R-:W-:Y:S05]  /*2630*/  @!P0 BRA `(.L_x_43) ;  /* 0x0000007000dc8947 */ /* 0x002fea0003800000 */
.L_x_147:
[----:B------:R-:W-:-:S04]  /*2640*/  UIADD3 UR5, UPT, UPT, UR23, 0x1, URZ ;  /* 0x0000000117057890 */ /* 0x000fc8000fffe0ff */
[----:B------:R-:W-:-:S04]  /*2650*/  UISETP.NE.AND UP0, UPT, UR5, 0x3, UPT ;  /* 0x000000030500788c */ /* 0x000fc8000bf05270 */
[----:B------:R-:W-:Y:S02]  /*2660*/  USEL UR7, URZ, 0x1, UP0 ;  /* 0x00000001ff077887 */ /* 0x000fe40008000000 */
[----:B------:R-:W-:-:S04]  /*2670*/  USEL UR5, UR5, URZ, UP0 ;  /* 0x000000ff05057287 */ /* 0x000fc80008000000 */
[----:B------:R-:W-:Y:S01]  /*2680*/  ULEA UR4, UR5, UR6, 0x3 ;  /* 0x0000000605047291 */ /* 0x000fe2000f8e18ff */
[----:B------:R-:W-:-:S04]  /*2690*/  LOP3.LUT R17, R17, UR7, RZ, 0x3c, !PT ;  /* 0x0000000711117c12 */ /* 0x000fc8000f8e3cff */
[----:B-1----:R-:W-:-:S04]  /*26a0*/  SHF.L.U32 R2, R17, 0x1f, RZ ;  /* 0x0000001f11027819 */ /* 0x002fc800000006ff */
[----:B------:R-:W1:Y:S02]  /*26b0*/  SYNCS.PHASECHK.TRANS64.TRYWAIT P0, [UR4], R2 ;  /* 0x00000002ff0075a7 */ /* 0x000e640008001104 */
[----:B-1----:R-:W-:Y:S05]  /*26c0*/  @!P0 BRA `(.L_x_44) ;  /* 0x0000007000d08947 */ /* 0x002fea0003800000 */
.L_x_149:
[----:B------:R-:W-:-:S04]  /*26d0*/  UIADD3 UR5, UPT, UPT, UR5, 0x1, URZ ;  /* 0x0000000105057890 */ /* 0x000fc8000fffe0ff */
[----:B------:R-:W-:-:S04]  /*26e0*/  UISETP.NE.AND UP0, UPT, UR5, 0x3, UPT ;  /* 0x000000030500788c */ /* 0x000fc8000bf05270 */
[----:B------:R-:W-:Y:S02]  /*26f0*/  USEL UR4, URZ, 0x1, UP0 ;  /* 0x00000001ff047887 */ /* 0x000fe40008000000 */
[----:B------:R-:W-:-:S04]  /*2700*/  USEL UR5, UR5, URZ, UP0 ;  /* 0x000000ff05057287 */ /* 0x000fc80008000000 */
[----:B------:R-:W-:Y:S01]  /*2710*/  ULEA UR5, UR5, UR6, 0x3 ;  /* 0x0000000605057291 */ /* 0x000fe2000f8e18ff */
[----:B-1----:R-:W-:-:S04]  /*2720*/  LOP3.LUT R2, R17, UR4, RZ, 0x3c, !PT ;  /* 0x0000000411027c12 */ /* 0x002fc8000f8e3cff */
[----:B------:R-:W-:Y:S01]  /*2730*/  SHF.L.U32 R2, R2, 0x1f, RZ ;  /* 0x0000001f02027819 */ /* 0x000fe200000006ff */
[----:B---3--:R-:W-:-:S07]  /*2740*/  IMAD.U32 R0, RZ, RZ, UR5 ;  /* 0x00000005ff007e24 */ /* 0x008fce000f8e00ff */
.L_x_45:
[----:B-1----:R1:W2:Y:S02]  /*2750*/  SYNCS.PHASECHK.TRANS64.TRYWAIT P0, [R0+URZ], R2 ;  /* 0x00000002000075a7 */ /* 0x0022a400080011ff */
[----:B--2---:R-:W-:Y:S05]  /*2760*/  @!P0 NANOSLEEP.SYNCS 0x989680 ;  /* 0x009896800000895d */ /* 0x004fea0003900000 */
[----:B------:R-:W2:Y:S02]  /*2770*/  @!P0 SYNCS.PHASECHK.TRANS64 P0, [R0+URZ], R2 ;  /* 0x00000002000085a7 */ /* 0x000ea400080010ff */
[----:B--2---:R-:W-:Y:S05]  /*2780*/  @P0 EXIT ;  /* 0x000000000000094d */ /* 0x004fea0003800000 */
[----:B------:R-:W-:Y:S05]  /*2790*/  BRA `(.L_x_45) ;  /* 0xfffffffc00ec7947 */ /* 0x000fea000383ffff */
.L_x_22:
[----:B------:R-:W-:-:S04]  /*27a0*/  UISETP.NE.AND UP1, UPT, UR37, URZ, UPT ;  /* 0x000000ff2500728c */ /* 0x000fc8000bf25270 */
[----:B------:R-:W-:-:S09]  /*27b0*/  UISETP.NE.OR UP1, UPT, UR10, 0x1, UP1 ;  /* 0x000000010a00788c */ /* 0x000fd20008f25670 */
[----:B------:R-:W-:Y:S05]  /*27c0*/  BRA.U UP1, `(.L_x_46) ;  /* 0x00000005014c7547 */ /* 0x000fea000b800000 */
[----:B------:R-:W-:Y:S01]  /*27d0*/  HFMA2 R11, -RZ, RZ, 0, 0 ;  /* 0x00000000ff0b7431 */ /* 0x000fe200000001ff */
[----:B------:R-:W-:Y:S01]  /*27e0*/  ISETP.GE.U32.AND P2, PT, R10, 0x2, PT ;  /* 0x000000020a00780c */ /* 0x000fe20003f46070 */
[----:B------:R-:W-:Y:S01]  /*27f0*/  IMAD.MOV.U32 R12, RZ, RZ, 0x1 ;  /* 0x00000001ff0c7424 */ /* 0x000fe200078e00ff */
[----:B------:R-:W-:Y:S01]  /*2800*/  CS2R R8, SRZ ;  /* 0x0000000000087805 */ /* 0x000fe2000001ff00 */
[----:B------:R-:W-:Y:S01]  /*2810*/  IMAD.MOV.U32 R3, RZ, RZ, RZ ;  /* 0x000000ffff037224 */ /* 0x000fe200078e00ff */
[----:B------:R-:W-:Y:S01]  /*2820*/  UMOV UR4, 0x400 ;  /* 0x0000040000047882 */ /* 0x000fe20000000000 */
[----:B------:R-:W-:Y:S01]  /*2830*/  UMOV UR6, URZ ;  /* 0x000000ff00067c82 */ /* 0x000fe20008000000 */
[----:B------:R-:W-:-:S12]  /*2840*/  ULEA UR37, UR37, UR4, 0x18 ;  /* 0x0000000425257291 */ /* 0x000fd8000f8ec0ff */
.L_x_50:
[----:B------:R-:W-:Y:S02]  /*2850*/  LEA R0, R3, UR37, 0x3 ;  /* 0x0000002503007c11 */ /* 0x000fe4000f8e18ff */
[----:B------:R-:W-:-:S03]  /*2860*/  SHF.L.U32 R4, R8, 0x1f, RZ ;  /* 0x0000001f08047819 */ /* 0x000fc600000006ff */
[----:B------:R-:W-:Y:S01]  /*2870*/  VIADD R5, R0, 0xf0 ;  /* 0x000000f000057836 */ /* 0x000fe20000000000 */
[----:B------:R-:W1:Y:S02]  /*2880*/  SYNCS.PHASECHK.TRANS64.TRYWAIT P0, [R0+URZ+0xe0], R4 ;  /* 0x0000e004000075a7 */ /* 0x000e6400080011ff */
[----:B-1----:R-:W-:Y:S05]  /*2890*/  @!P0 BRA `(.L_x_47) ;  /* 0x0000007000748947 */ /* 0x002fea0003800000 */
.L_x_150:
[----:B------:R-:W-:Y:S01]  /*28a0*/  ULEA UR5, UR6, UR37, 0x3 ;  /* 0x0000002506057291 */ /* 0x000fe2000f8e18ff */
[----:B-1----:R-:W-:Y:S01]  /*28b0*/  PRMT R0, RZ, 0x654, R5 ;  /* 0x00000654ff007816 */ /* 0x002fe20000000005 */
[----:B------:R-:W-:Y:S01]  /*28c0*/  @!P2 IMAD.MOV.U32 R4, RZ, RZ, 0x10 ;  /* 0x00000010ff04a424 */ /* 0x000fe200078e00ff */
[----:B------:R-:W-:Y:S01]  /*28d0*/  SHF.L.U32 R5, R12, 0x1f, RZ ;  /* 0x0000001f0c057819 */ /* 0x000fe200000006ff */
[----:B------:R-:W-:Y:S01]  /*28e0*/  UIADD3 UR4, UPT, UPT, UR5, 0x80, URZ ;  /* 0x0000008005047890 */ /* 0x000fe2000fffe0ff */
[----:B------:R1:W-:Y:S05]  /*28f0*/  SYNCS.ARRIVE.TRANS64.RED.A1T0 RZ, [R0+URZ], RZ ;  /* 0x000000ff00ff79a7 */ /* 0x0003ea00081004ff */
[----:B------:R-:W-:Y:S01]  /*2900*/  IMAD.U32 R6, RZ, RZ, UR4 ;  /* 0x00000004ff067e24 */ /* 0x000fe2000f8e00ff */
[----:B------:R-:W2:Y:S04]  /*2910*/  SYNCS.PHASECHK.TRANS64.TRYWAIT P0, [UR5+0x90], R5 ;  /* 0x00009005ff0075a7 */ /* 0x000ea80008001105 */
[----:B------:R-:W-:Y:S01]  /*2920*/  PRMT R6, R10, 0x654, R6 ;  /* 0x000006540a067816 */ /* 0x000fe20000000006 */
[----:B-12---:R-:W-:Y:S06]  /*2930*/  @!P0 BRA `(.L_x_48) ;  /* 0x0000007000608947 */ /* 0x006fec0003800000 */
.L_x_152:
[----:B------:R-:W-:Y:S01]  /*2940*/  ULEA UR4, UR6, UR37, 0x4 ;  /* 0x0000002506047291 */ /* 0x000fe2000f8e20ff */
[----:B------:R-:W-:Y:S01]  /*2950*/  SEL R2, R6, R2, !P2 ;  /* 0x0000000206027207 */ /* 0x000fe20005000000 */
[----:B------:R-:W-:Y:S01]  /*2960*/  UIADD3 UR5, UPT, UPT, UR5, 0x80, URZ ;  /* 0x0000008005057890 */ /* 0x000fe2000fffe0ff */
[----:B-1----:R-:W-:Y:S01]  /*2970*/  LEA R0, R11, UR37, 0x3 ;  /* 0x000000250b007c11 */ /* 0x002fe2000f8e18ff */
[----:B------:R-:W-:Y:S01]  /*2980*/  UIADD3 UR4, UPT, UPT, UR4, 0x110, URZ ;  /* 0x0000011004047890 */ /* 0x000fe2000fffe0ff */
[----:B------:R1:W-:Y:S01]  /*2990*/  @!P2 SYNCS.ARRIVE.TRANS64.RED RZ, [R2+URZ], R4 ;  /* 0x0000000402ffa9a7 */ /* 0x0003e200080004ff */
[----:B------:R-:W-:Y:S01]  /*29a0*/  UIADD3 UR6, UPT, UPT, UR6, 0x1, URZ ;  /* 0x0000000106067890 */ /* 0x000fe2000fffe0ff */
[----:B------:R-:W-:-:S03]  /*29b0*/  VIADD R3, R3, 0x1 ;  /* 0x0000000103037836 */ /* 0x000fc60000000000 */
[----:B------:R-:W-:Y:S02]  /*29c0*/  UISETP.NE.AND UP0, UPT, UR6, 0x2, UPT ;  /* 0x000000020600788c */ /* 0x000fe4000bf05270 */
[----:B------:R-:W-:Y:S01]  /*29d0*/  ISETP.NE.AND P0, PT, R3, 0x2, PT ;  /* 0x000000020300780c */ /* 0x000fe20003f05270 */
[----:B------:R-:W-:Y:S06]  /*29e0*/  UGETNEXTWORKID.BROADCAST [UR4], [UR5] ;  /* 0x00000000040073ca */ /* 0x000fec0008000100 */
[----:B------:R-:W-:Y:S02]  /*29f0*/  USEL UR4, URZ, 0x1, UP0 ;  /* 0x00000001ff047887 */ /* 0x000fe40008000000 */
[----:B------:R-:W-:-:S04]  /*2a00*/  USEL UR6, UR6, URZ, UP0 ;  /* 0x000000ff06067287 */ /* 0x000fc80008000000 */
[----:B------:R-:W-:Y:S02]  /*2a10*/  LOP3.LUT R12, R12, UR4, RZ, 0x3c, !PT ;  /* 0x000000040c0c7c12 */ /* 0x000fe4000f8e3cff */
[----:B-1----:R-:W-:-:S04]  /*2a20*/  SHF.L.U32 R4, R9, 0x1f, RZ ;  /* 0x0000001f09047819 */ /* 0x002fc800000006ff */
[----:B------:R-:W1:Y:S02]  /*2a30*/  SYNCS.PHASECHK.TRANS64.TRYWAIT P1, [R0+URZ+0x80], R4 ;  /* 0x00008004000075a7 */ /* 0x000e6400080211ff */
[----:B-1----:R-:W-:Y:S05]  /*2a40*/  @!P1 BRA `(.L_x_49) ;  /* 0x0000007000349947 */ /* 0x002fea0003800000 */
.L_x_153:
[----:B-1----:R-:W-:Y:S01]  /*2a50*/  LEA R4, R11, UR37, 0x4 ;  /* 0x000000250b047c11 */ /* 0x002fe2000f8e20ff */
[----:B------:R-:W-:Y:S01]  /*2a60*/  VIADD R0, R0, 0x90 ;  /* 0x0000009000007836 */ /* 0x000fe20000000000 */
[----:B------:R-:W-:Y:S01]  /*2a70*/  SEL R3, R3, RZ, P0 ;  /* 0x000000ff03037207 */ /* 0x000fe20000000000 */
[----:B------:R-:W-:-:S03]  /*2a80*/  VIADD R11, R11, 0x1 ;  /* 0x000000010b0b7836 */ /* 0x000fc60000000000 */
[----:B------:R-:W1:Y:S01]  /*2a90*/  LDS.128 R4, [R4+0x110] ;  /* 0x0001100004047984 */ /* 0x000e620000000c00 */
[----:B------:R-:W-:Y:S02]  /*2aa0*/  PRMT R0, RZ, 0x654, R0 ;  /* 0x00000654ff007816 */ /* 0x000fe40000000000 */
[C---:B------:R-:W-:Y:S01]  /*2ab0*/  ISETP.NE.AND P1, PT, R11.reuse, 0x2, PT ;  /* 0x000000020b00780c */ /* 0x040fe20003f25270 */
[----:B------:R-:W-:Y:S01]  /*2ac0*/  @!PT LDS RZ, [RZ] ;  /* 0x00000000fffff984 */ /* 0x000fe20000000800 */
[----:B------:R-:W-:Y:S01]  /*2ad0*/  @!PT LDS RZ, [RZ] ;  /* 0x00000000fffff984 */ /* 0x000fe20000000800 */
[----:B------:R-:W-:Y:S01]  /*2ae0*/  @!PT LDS RZ, [RZ] ;  /* 0x00000000fffff984 */ /* 0x000fe20000000800 */
[----:B------:R-:W-:Y:S01]  /*2af0*/  @!PT LDS RZ, [RZ] ;  /* 0x00000000fffff984 */ /* 0x000fe20000000800 */
[----:B------:R2:W-:Y:S06]  /*2b00*/  MEMBAR.ALL.CTA ;  /* 0x0000000000007992 */ /* 0x0005ec0000008000 */
[----:B--2---:R-:W2:Y:S01]  /*2b10*/  FENCE.VIEW.ASYNC.S ;  /* 0x00000000000073c6 */ /* 0x004ea20000000000 */
[----:B------:R-:W-:Y:S01]  /*2b20*/  SEL R11, R11, RZ, P1 ;  /* 0x000000ff0b0b7207 */ /* 0x000fe20000800000 */
[----:B--2---:R2:W-:Y:S01]  /*2b30*/  SYNCS.ARRIVE.TRANS64.RED.A1T0 RZ, [R0+URZ], RZ ;  /* 0x000000ff00ff79a7 */ /* 0x0045e200081004ff */
[----:B-1----:R-:W-:-:S02]  /*2b40*/  LOP3.LUT P3, RZ, R6, 0x1, RZ, 0xc0, !PT ;  /* 0x0000000106ff7812 */ /* 0x002fc4000786c0ff */
[----:B------:R-:W-:-:S04]  /*2b50*/  SEL R4, RZ, 0x1, P1 ;  /* 0x00000001ff047807 */ /* 0x000fc80000800000 */
[----:B------:R-:W-:Y:S02]  /*2b60*/  LOP3.LUT R9, R9, R4, RZ, 0x3c, !PT ;  /* 0x0000000409097212 */ /* 0x000fe400078e3cff */
[----:B--2---:R-:W-:-:S04]  /*2b70*/  SEL R0, RZ, 0x1, P0 ;  /* 0x00000001ff007807 */ /* 0x004fc80000000000 */
[----:B------:R-:W-:Y:S01]  /*2b80*/  LOP3.LUT R8, R8, R0, RZ, 0x3c, !PT ;  /* 0x0000000008087212 */ /* 0x000fe200078e3cff */
[----:B------:R-:W-:Y:S06]  /*2b90*/  @P3 BRA `(.L_x_50) ;  /* 0xfffffffc002c3947 */ /* 0x000fec000383ffff */
[----:B------:R-:W-:Y:S01]  /*2ba0*/  ULEA UR5, UR6, UR37, 0x3 ;  /* 0x0000002506057291 */ /* 0x000fe2000f8e18ff */
[----:B------:R-:W-:-:S08]  /*2bb0*/  SHF.L.U32 R2, R12, 0x1f, RZ ;  /* 0x0000001f0c027819 */ /* 0x000fd000000006ff */
[----:B------:R-:W1:Y:S02]  /*2bc0*/  SYNCS.PHASECHK.TRANS64 P0, [UR5+0x90], R2 ;  /* 0x00009002ff0075a7 */ /* 0x000e640008001005 */
[----:B-1----:R-:W-:Y:S05]  /*2bd0*/  @P0 BRA `(.L_x_51) ;  /* 0x0000000000080947 */ /* 0x002fea0003800000 */
[----:B------:R-:W1:Y:S02]  /*2be0*/  SYNCS.PHASECHK.TRANS64.TRYWAIT P0, [UR5+0x90], R2 ;  /* 0x00009002ff0075a7 */ /* 0x000e640008001105 */
[----:B-1----:R-:W-:Y:S05]  /*2bf0*/  @!P0 BRA `(.L_x_52) ;  /* 0x0000006c00dc8947 */ /* 0x002fea0003800000 */
.L_x_51:
[----:B------:R-:W-:-:S04]  /*2c00*/  UIADD3 UR4, UPT, UPT, UR6, 0x1, URZ ;  /* 0x0000000106047890 */ /* 0x000fc8000fffe0ff */
[----:B------:R-:W-:-:S04]  /*2c10*/  UISETP.NE.AND UP0, UPT, UR4, 0x2, UPT ;  /* 0x000000020400788c */ /* 0x000fc8000bf05270 */
[----:B------:R-:W-:Y:S02]  /*2c20*/  USEL UR7, URZ, 0x1, UP0 ;  /* 0x00000001ff077887 */ /* 0x000fe40008000000 */
[----:B------:R-:W-:-:S04]  /*2c30*/  USEL UR4, UR4, URZ, UP0 ;  /* 0x000000ff04047287 */ /* 0x000fc80008000000 */
[----:B------:R-:W-:Y:S01]  /*2c40*/  ULEA UR4, UR4, UR37, 0x3 ;  /* 0x0000002504047291 */ /* 0x000fe2000f8e18ff */
[----:B-1----:R-:W-:-:S04]  /*2c50*/  LOP3.LUT R2, R12, UR7, RZ, 0x3c, !PT ;  /* 0x000000070c027c12 */ /* 0x002fc8000f8e3cff */
[----:B------:R-:W-:-:S04]  /*2c60*/  SHF.L.U32 R0, R2, 0x1f, RZ ;  /* 0x0000001f02007819 */ /* 0x000fc800000006ff */
[----:B------:R-:W1:Y:S02]  /*2c70*/  SYNCS.PHASECHK.TRANS64 P0, [UR4+0x90], R0 ;  /* 0x00009000ff0075a7 */ /* 0x000e640008001004 */
[----:B-1----:R-:W-:Y:S05]  /*2c80*/  @P0 EXIT ;  /* 0x000000000000094d */ /* 0x002fea0003800000 */
[----:B------:R-:W-:Y:S02]  /*2c90*/  SHF.L.U32 R2, R2, 0x1f, RZ ;  /* 0x0000001f02027819 */ /* 0x000fe400000006ff */
[----:B------:R-:W-:-:S07]  /*2ca0*/  MOV R0, UR4 ;  /* 0x0000000400007c02 */ /* 0x000fce0008000f00 */
.L_x_53:
[----:B-1----:R1:W2:Y:S02]  /*2cb0*/  SYNCS.PHASECHK.TRANS64.TRYWAIT P0, [R0+URZ+0x90], R2 ;  /* 0x00009002000075a7 */ /* 0x0022a400080011ff */
[----:B--2---:R-:W-:Y:S05]  /*2cc0*/  @!P0 NANOSLEEP.SYNCS 0x989680 ;  /* 0x009896800000895d */ /* 0x004fea0003900000 */
[----:B------:R-:W2:Y:S02]  /*2cd0*/  @!P0 SYNCS.PHASECHK.TRANS64 P0, [R0+URZ+0x90], R2 ;  /* 0x00009002000085a7 */ /* 0x000ea400080010ff */
[----:B--2---:R-:W-:Y:S05]  /*2ce0*/  @P0 EXIT ;  /* 0x000000000000094d */ /* 0x004fea0003800000 */
[----:B------:R-:W-:Y:S05]  /*2cf0*/  BRA `(.L_x_53) ;  /* 0xfffffffc00ec7947 */ /* 0x000fea000383ffff */
.L_x_46:
[----:B------:R-:W-:Y:S05]  /*2d00*/  BRA.U UP4, `(.L_x_54) ;  /* 0x0000001104a07547 */ /* 0x000fea000b800000 */
[----:B------:R-:W-:Y:S01]  /*2d10*/  UMOV UR6, 0x40 ;  /* 0x0000004000067882 */ /* 0x000fe20000000000 */
[----:B------:R-:W-:Y:S01]  /*2d20*/  NOP ;  /* 0x0000000000007918 */ /* 0x000fe20000000000 */
[----:B------:R-:W-:Y:S01]  /*2d30*/  ULEA UR6, UR37, UR6, 0x18 ;  /* 0x0000000625067291 */ /* 0x000fe2000f8ec0ff */
[----:B------:R-:W-:Y:S02]  /*2d40*/  UMOV UR7, 0x400 ;  /* 0x0000040000077882 */ /* 0x000fe40000000000 */
[----:B------:R-:W-:-:S06]  /*2d50*/  ULEA UR37, UR37, UR7, 0x18 ;  /* 0x0000000725257291 */ /* 0x000fcc000f8ec0ff */
[----:B------:R-:W1:Y:S02]  /*2d60*/  LDS.U8 R2, [UR6+0x1c] ;  /* 0x00001c06ff027984 */ /* 0x000e640008000000 */
[----:B-1----:R-:W-:-:S13]  /*2d70*/  ISETP.NE.AND P0, PT, R2, RZ, PT ;  /* 0x000000ff0200720c */ /* 0x002fda0003f05270 */
[----:B------:R-:W-:Y:S05]  /*2d80*/  @P0 BRA `(.L_x_55) ;  /* 0x0000000400080947 */ /* 0x000fea0003800000 */
[----:B------:R-:W-:Y:S02]  /*2d90*/  UISETP.NE.U32.AND UP0, UPT, UR5, 0x1, UPT ;  /* 0x000000010500788c */ /* 0x000fe4000bf05070 */
[----:B------:R-:W-:-:S07]  /*2da0*/  UIADD3 UR8, UPT, UPT, UR6, 0x8, URZ ;  /* 0x0000000806087890 */ /* 0x000fce000fffe0ff */
[----:B------:R-:W-:Y:S05]  /*2db0*/  BRA.U !UP0, `(.L_x_56) ;  /* 0x00000001089c7547 */ /* 0x000fea000b800000 */
[----:B------:R-:W-:Y:S01]  /*2dc0*/  ELECT P0, URZ, PT ;  /* 0x0000000000ff782f */ /* 0x000fe20003800000 */
[----:B------:R-:W-:-:S12]  /*2dd0*/  BSSY B0, `(.L_x_56) ;  /* 0x0000025000007945 */ /* 0x000fd80003800000 */
[----:B------:R-:W-:Y:S05]  /*2de0*/  @!P0 BRA `(.L_x_57) ;  /* 0x00000000008c8947 */ /* 0x000fea0003800000 */
[----:B------:R-:W-:-:S05]  /*2df0*/  UMOV UR7, 0x10 ;  /* 0x0000001000077882 */ /* 0x000fca0000000000 */
[----:B------:R-:W-:Y:S04]  /*2e00*/  DEPBAR.LE SB1, 0x36 ;  /* 0x00009d800000791a */ /* 0x000fe80000000000 */
[----:B------:R-:W1:Y:S02]  /*2e10*/  UTCATOMSWS.2CTA.FIND_AND_SET.ALIGN UP1, UR7, UR7 ;  /* 0x00000007000775e3 */ /* 0x000e640008220800 */
[----:B-1----:R-:W-:Y:S01]  /*2e20*/  MOV R10, UR7 ;  /* 0x00000007000a7c02 */ /* 0x002fe20008000f00 */
[----:B------:R-:W-:Y:S06]  /*2e30*/  BRA.U UP1, `(.L_x_58) ;  /* 0x0000000101187547 */ /* 0x000fec000b800000 */
.L_x_59:
[----:B------:R-:W-:Y:S05]  /*2e40*/  NANOSLEEP 0x64 ;  /* 0x000000640000795d */ /* 0x000fea0003800000 */
[----:B------:R-:W-:-:S05]  /*2e50*/  UMOV UR7, 0x10 ;  /* 0x0000001000077882 */ /* 0x000fca0000000000 */
[----:B------:R-:W-:Y:S04]  /*2e60*/  DEPBAR.LE SB1, 0x36 ;  /* 0x00009d800000791a */ /* 0x000fe80000000000 */
[----:B------:R-:W1:Y:S02]  /*2e70*/  UTCATOMSWS.2CTA.FIND_AND_SET.ALIGN UP1, UR7, UR7 ;  /* 0x00000007000775e3 */ /* 0x000e640008220800 */
[----:B-1----:R-:W-:Y:S01]  /*2e80*/  MOV R10, UR7 ;  /* 0x00000007000a7c02 */ /* 0x002fe20008000f00 */
[----:B------:R-:W-:Y:S05]  /*2e90*/  BRA.U !UP1, `(.L_x_59) ;  /* 0xfffffffd09e87547 */ /* 0x000fea000b83ffff */
.L_x_58:
[----:B------:R-:W1:Y:S01]  /*2ea0*/  LDS R5, [UR6+0x10] ;  /* 0x00001006ff057984 */ /* 0x000e620008000800 */
[----:B------:R-:W-:Y:S01]  /*2eb0*/  IMAD.U32 R3, RZ, RZ, UR37 ;  /* 0x00000025ff037e24 */ /* 0x000fe2000f8e00ff */
[----:B------:R-:W-:-:S03]  /*2ec0*/  MOV R2, UR4 ;  /* 0x0000000400027c02 */ /* 0x000fc60008000f00 */
[----:B------:R-:W-:Y:S01]  /*2ed0*/  VIADD R3, R3, 0x130 ;  /* 0x0000013003037836 */ /* 0x000fe20000000000 */
[----:B-1----:R-:W-:-:S04]  /*2ee0*/  SHF.L.U32 R5, R5, 0x1f, RZ ;  /* 0x0000001f05057819 */ /* 0x002fc800000006ff */
[----:B------:R-:W1:Y:S02]  /*2ef0*/  SYNCS.PHASECHK.TRANS64.TRYWAIT P0, [UR6+0x8], R5 ;  /* 0x00000805ff0075a7 */ /* 0x000e640008001106 */
[----:B-1----:R-:W-:Y:S05]  /*2f00*/  @P0 BRA `(.L_x_60) ;  /* 0x0000000000080947 */ /* 0x002fea0003800000 */
[----:B------:R-:W1:Y:S02]  /*2f10*/  SYNCS.PHASECHK.TRANS64.TRYWAIT P0, [UR6+0x8], R5 ;  /* 0x00000805ff0075a7 */ /* 0x000e640008001106 */
[----:B-1----:R-:W-:Y:S05]  /*2f20*/  @!P0 BRA `(.L_x_61) ;  /* 0x0000006c00288947 */ /* 0x002fea0003800000 */
.L_x_60:
[----:B-1----:R-:W-:Y:S01]  /*2f30*/  HFMA2 R4, -RZ, RZ, 0, 5.9604644775390625e-08 ;  /* 0x00000001ff047431 */ /* 0x002fe200000001ff */
[----:B------:R-:W-:Y:S01]  /*2f40*/  UPRMT UR7, UR4, 0x654, UR8 ;  /* 0x0000065404077896 */ /* 0x000fe20008000008 */
[----:B------:R-:W-:Y:S01]  /*2f50*/  IMAD.MOV.U32 R7, RZ, RZ, 0xffff ;  /* 0x0000ffffff077424 */ /* 0x000fe200078e00ff */
[----:B------:R-:W-:Y:S01]  /*2f60*/  PRMT R2, R2, 0x654, R3 ;  /* 0x0000065402027816 */ /* 0x000fe20000000003 */
[----:B------:R-:W-:Y:S02]  /*2f70*/  IMAD.MOV.U32 R5, RZ, RZ, 0x4 ;  /* 0x00000004ff057424 */ /* 0x000fe400078e00ff */
[----:B------:R-:W-:Y:S01]  /*2f80*/  IMAD.SHL.U32 R9, R10, 0x20, RZ ;  /* 0x000000200a097824 */ /* 0x000fe200078e00ff */
[----:B------:R-:W-:Y:S02]  /*2f90*/  MOV R3, UR7 ;  /* 0x0000000700037c02 */ /* 0x000fe40008000f00 */
[-C--:B------:R-:W-:Y:S01]  /*2fa0*/  SHF.L.U32 R7, R7, R10.reuse, RZ ;  /* 0x0000000a07077219 */ /* 0x080fe200000006ff */
[----:B------:R1:W-:Y:S01]  /*2fb0*/  SYNCS.ARRIVE.TRANS64.RED RZ, [UR7], R5 ;  /* 0x00000005ffff79a7 */ /* 0x0003e20008000407 */
[----:B------:R-:W-:Y:S01]  /*2fc0*/  SHF.L.U32 R6, R4, R10, RZ ;  /* 0x0000000a04067219 */ /* 0x000fe200000006ff */
[----:B------:R1:W-:Y:S04]  /*2fd0*/  STS [UR37+0x130], R9 ;  /* 0x00013009ff007988 */ /* 0x0003e80008000825 */
[----:B------:R1:W-:Y:S04]  /*2fe0*/  STAS [R2.64], R10 ;  /* 0x0000000a02007dbd */ /* 0x0003e8000c0008ff */
[----:B------:R1:W-:Y:S04]  /*2ff0*/  ATOMS.OR RZ, [UR6+0x14], R7 ;  /* 0x00001407ffff798c */ /* 0x0003e8000b000006 */
[----:B------:R1:W-:Y:S04]  /*3000*/  ATOMS.OR RZ, [UR6+0x18], R6 ;  /* 0x00001806ffff798c */ /* 0x0003e8000b000006 */
[----:B------:R1:W-:Y:S02]  /*3010*/  ATOMS.XOR RZ, [UR6+0x10], R4 ;  /* 0x00001004ffff798c */ /* 0x0003e4000b800006 */
.L_x_57:
[----:B------:R-:W-:Y:S05]  /*3020*/  BSYNC B0 ;  /* 0x0000000000007941 */ /* 0x000fea0003800000 */
.L_x_56:
[----:B------:R-:W-:Y:S05]  /*3030*/  BRA.U UP0, `(.L_x_62) ;  /* 0x00000001006c7547 */ /* 0x000fea000b800000 */
[----:B------:R-:W-:-:S03]  /*3040*/  UMOV UR7, 0xffffffff ;  /* 0xffffffff00077882 */ /* 0x000fc60000000000 */
[----:B------:R-:W-:Y:S05]  /*3050*/  BRA.DIV UR7, `(.L_x_63) ;  /* 0x0000006a07f47947 */ /* 0x000fea000b800000 */
[----:B------:R-:W-:-:S13]  /*3060*/  ELECT P6, URZ, PT ;  /* 0x0000000000ff782f */ /* 0x000fda00038c0000 */
.L_x_157:
[----:B------:R-:W-:Y:S05]  /*3070*/  @!P6 BRA `(.L_x_62) ;  /* 0x00000000005ce947 */ /* 0x000fea0003800000 */
[----:B-1----:R-:W1:Y:S02]  /*3080*/  LDS R3, [UR6+0x10] ;  /* 0x00001006ff037984 */ /* 0x002e640008000800 */
[----:B-1----:R-:W-:-:S04]  /*3090*/  SHF.L.U32 R3, R3, 0x1f, RZ ;  /* 0x0000001f03037819 */ /* 0x002fc800000006ff */
[----:B------:R-:W1:Y:S02]  /*30a0*/  SYNCS.PHASECHK.TRANS64.TRYWAIT P0, [UR6+0x8], R3 ;  /* 0x00000803ff0075a7 */ /* 0x000e640008001106 */
[----:B-1----:R-:W-:Y:S05]  /*30b0*/  @P0 BRA `(.L_x_64) ;  /* 0x0000000000080947 */ /* 0x002fea0003800000 */
[----:B------:R-:W1:Y:S02]  /*30c0*/  SYNCS.PHASECHK.TRANS64.TRYWAIT P0, [UR6+0x8], R3 ;  /* 0x00000803ff0075a7 */ /* 0x000e640008001106 */
[----:B-1----:R-:W-:Y:S05]  /*30d0*/  @!P0 BRA `(.L_x_65) ;  /* 0x0000006800f48947 */ /* 0x002fea0003800000 */
.L_x_64:
[----:B------:R-:W2:Y:S01]  /*30e0*/  LDS R5, [UR37+0x130] ;  /* 0x00013025ff057984 */ /* 0x000ea20008000800 */
[----:B-1----:R-:W-:Y:S02]  /*30f0*/  HFMA2 R2, -RZ, RZ, 0, 5.9604644775390625e-08 ;  /* 0x00000001ff027431 */ /* 0x002fe400000001ff */
[----:B------:R-:W-:Y:S01]  /*3100*/  IMAD.MOV.U32 R3, RZ, RZ, 0xffff ;  /* 0x0000ffffff037424 */ /* 0x000fe200078e00ff */
[----:B------:R-:W-:Y:S01]  /*3110*/  UPRMT UR7, UR4, 0x654, UR8 ;  /* 0x0000065404077896 */ /* 0x000fe20008000008 */
[----:B--2---:R-:W-:-:S03]  /*3120*/  IMAD.SHL.U32 R4, R5, 0x20, RZ ;  /* 0x0000002005047824 */ /* 0x004fc600078e00ff */
[-C--:B------:R-:W-:Y:S02]  /*3130*/  SHF.L.U32 R3, R3, R5.reuse, RZ ;  /* 0x0000000503037219 */ /* 0x080fe400000006ff */
[----:B------:R-:W-:Y:S01]  /*3140*/  SHF.L.U32 R5, R2, R5, RZ ;  /* 0x0000000502057219 */ /* 0x000fe200000006ff */
[----:B------:R2:W-:Y:S04]  /*3150*/  STS [UR37+0x130], R4 ;  /* 0x00013004ff007988 */ /* 0x0005e80008000825 */
[----:B------:R2:W-:Y:S04]  /*3160*/  ATOMS.OR RZ, [UR6+0x14], R3 ;  /* 0x00001403ffff798c */ /* 0x0005e8000b000006 */
[----:B------:R2:W-:Y:S01]  /*3170*/  ATOMS.OR RZ, [UR6+0x18], R5 ;  /* 0x00001805ffff798c */ /* 0x0005e2000b000006 */
[----:B------:R-:W-:Y:S03]  /*3180*/  SYNCS.ARRIVE.TRANS64.RED.A1T0 RZ, [UR7], RZ ;  /* 0x000000ffffff79a7 */ /* 0x000fe60008100407 */
[----:B------:R2:W-:Y:S01]  /*3190*/  ATOMS.XOR RZ, [UR6+0x10], R2 ;  /* 0x00001002ffff798c */ /* 0x0005e2000b800006 */
[----:B------:R-:W-:Y:S05]  /*31a0*/  BRA `(.L_x_62) ;  /* 0x0000000000107947 */ /* 0x000fea0003800000 */
.L_x_55:
[----:B------:R-:W-:-:S05]  /*31b0*/  MOV R2, 0xffffffff ;  /* 0xffffffff00027802 */ /* 0x000fca0000000f00 */
[----:B------:R1:W-:Y:S02]  /*31c0*/  STS [UR37+0x130], R2 ;  /* 0x00013002ff007988 */ /* 0x0003e40008000825 */
[----:B-1----:R-:W-:Y:S02]  /*31d0*/  MOV R2, 0x31f0 ;  /* 0x000031f000027802 */ /* 0x002fe40000000f00 */
[----:B-----5:R-:W-:Y:S05]  /*31e0*/  CALL.REL.NOINC `($__internal_1_$__cuda_sm10x_tcgen05_guardrail_trap_phase_invalid_during_alloc) ;  /* 0x0000007000c47944 */ /* 0x020fea0003c00000 */
.L_x_62:
[----:B------:R-:W-:Y:S05]  /*31f0*/  WARPSYNC.ALL ;  /* 0x0000000000007948 */ /* 0x000fea0003800000 */
[----:B------:R-:W3:Y:S01]  /*3200*/  S2UR UR8, SR_CgaCtaId ;  /* 0x00000000000879c3 */ /* 0x000ee20000008800 */
[----:B------:R-:W-:Y:S01]  /*3210*/  UMOV UR6, 0x400 ;  /* 0x0000040000067882 */ /* 0x000fe20000000000 */
[----:B------:R-:W-:-:S06]  /*3220*/  NOP ;  /* 0x0000000000007918 */ /* 0x000fcc0000000000 */
[----:B------:R-:W-:Y:S06]  /*3230*/  BAR.ARV 0x6, 0xa0 ;  /* 0x0182800000007b1d */ /* 0x000fec0000002000 */
[----:B------:R-:W-:Y:S01]  /*3240*/  LOP3.LUT R0, R0, 0xffff, RZ, 0xc0, !PT ;  /* 0x0000ffff00007812 */ /* 0x000fe200078ec0ff */
[----:B-1----:R-:W-:Y:S01]  /*3250*/  IMAD.MOV.U32 R9, RZ, RZ, 0x1 ;  /* 0x00000001ff097424 */ /* 0x002fe200078e00ff */
[----:B------:R-:W-:Y:S01]  /*3260*/  LOP3.LUT R8, R8, 0xffff, RZ, 0xc0, !PT ;  /* 0x0000ffff08087812 */ /* 0x000fe200078ec0ff */
[----:B------:R-:W-:Y:S01]  /*3270*/  UMOV UR22, URZ ;  /* 0x000000ff00167c82 */ /* 0x000fe20008000000 */
[----:B------:R-:W-:Y:S01]  /*3280*/  R2UR UR12, R0 ;  /* 0x00000000000c72ca */ /* 0x000fe200000e0000 */
[----:B------:R-:W-:Y:S01]  /*3290*/  UMOV UR21, URZ ;  /* 0x000000ff00157c82 */ /* 0x000fe20008000000 */
[----:B------:R-:W-:Y:S01]  /*32a0*/  R2UR UR13, R8 ;  /* 0x00000000080d72ca */ /* 0x000fe200000e0000 */
[----:B------:R-:W-:Y:S01]  /*32b0*/  IMAD.MOV.U32 R8, RZ, RZ, RZ ;  /* 0x000000ffff087224 */ /* 0x000fe200078e00ff */
[----:B------:R-:W-:Y:S01]  /*32c0*/  UMOV UR20, URZ ;  /* 0x000000ff00147c82 */ /* 0x000fe20008000000 */
[----:B------:R-:W-:-:S02]  /*32d0*/  UISETP.NE.AND UP2, UPT, UR5, URZ, UPT ;  /* 0x000000ff0500728c */ /* 0x000fc4000bf45270 */
[----:B---3--:R-:W-:Y:S01]  /*32e0*/  ULEA UR8, UR8, UR6, 0x18 ;  /* 0x0000000608087291 */ /* 0x008fe2000f8ec0ff */
[----:B------:R-:W1:Y:S03]  /*32f0*/  LDCU UR6, c[0x0][0x38c] ;  /* 0x00007180ff0677ac */ /* 0x000e660008000800 */
[----:B------:R-:W-:Y:S02]  /*3300*/  UIADD3 UR14, UPT, UPT, UR8, 0x6300, URZ ;  /* 0x00006300080e7890 */ /* 0x000fe4000fffe0ff */
[----:B------:R-:W-:-:S03]  /*3310*/  UIADD3 UR15, UPT, UPT, UR8, 0x9300, URZ ;  /* 0x00009300080f7890 */ /* 0x000fc6000fffe0ff */
[----:B--2---:R-:W2:Y:S01]  /*3320*/  LDS R2, [UR8+0x130] ;  /* 0x00013008ff027984 */ /* 0x004ea20008000800 */
[----:B------:R-:W-:Y:S02]  /*3330*/  USHF.R.U32.HI UR14, URZ, 0x4, UR14 ;  /* 0x00000004ff0e7899 */ /* 0x000fe4000801160e */
[----:B------:R-:W-:Y:S02]  /*3340*/  USHF.R.U32.HI UR15, URZ, 0x4, UR15 ;  /* 0x00000004ff0f7899 */ /* 0x000fe4000801160f */
[----:B------:R-:W-:Y:S02]  /*3350*/  ULOP3.LUT UR14, UR14, 0x3fff, URZ, 0xc0, !UPT ;  /* 0x00003fff0e0e7892 */ /* 0x000fe4000f8ec0ff */
[----:B------:R-:W-:Y:S02]  /*3360*/  ULOP3.LUT UR15, UR15, 0x3fff, URZ, 0xc0, !UPT ;  /* 0x00003fff0f0f7892 */ /* 0x000fe4000f8ec0ff */
[----:B------:R-:W-:Y:S02]  /*3370*/  ULOP3.LUT UR14, UR14, 0x10000, URZ, 0xfc, !UPT ;  /* 0x000100000e0e7892 */ /* 0x000fe4000f8efcff */
[----:B-1----:R-:W-:-:S02]  /*3380*/  UIADD3 UR6, UPT, UPT, UR6, 0x3f, URZ ;  /* 0x0000003f06067890 */ /* 0x002fc4000fffe0ff */
[----:B------:R-:W-:Y:S02]  /*3390*/  ULOP3.LUT UR15, UR15, 0x10000, URZ, 0xfc, !UPT ;  /* 0x000100000f0f7892 */ /* 0x000fe4000f8efcff */
[----:B------:R-:W-:Y:S01]  /*33a0*/  USHF.R.S32.HI UR7, URZ, 0x1f, UR6 ;  /* 0x0000001fff077899 */ /* 0x000fe20008011406 */
[----:B------:R-:W-:Y:S01]  /*33b0*/  UMOV UR28, 0x0 ;  /* 0x00000000001c7882 */ /* 0x000fe20000000000 */
[----:B------:R-:W-:Y:S02]  /*33c0*/  UMOV UR29, 0x8400490 ;  /* 0x08400490001d7882 */ /* 0x000fe40000000000 */
[----:B------:R-:W-:Y:S01]  /*33d0*/  ULEA.HI UR7, UR7, UR6, URZ, 0x6 ;  /* 0x0000000607077291 */ /* 0x000fe2000f8f30ff */
[----:B------:R-:W-:Y:S01]  /*33e0*/  UMOV UR26, 0x0 ;  /* 0x00000000001a7882 */ /* 0x000fe20000000000 */
[----:B------:R-:W-:Y:S02]  /*33f0*/  UMOV UR27, 0x8400490 ;  /* 0x08400490001b7882 */ /* 0x000fe40000000000 */
[----:B------:R-:W-:-:S04]  /*3400*/  USHF.R.S32.HI UR7, URZ, 0x6, UR7 ;  /* 0x00000006ff077899 */ /* 0x000fc80008011407 */
[----:B------:R-:W-:-:S04]  /*3410*/  UISETP.LT.AND UP0, UPT, UR7, 0x1, UPT ;  /* 0x000000010700788c */ /* 0x000fc8000bf01270 */
[----:B------:R-:W-:Y:S01]  /*3420*/  USEL UR23, UR7, 0x1, !UP0 ;  /* 0x0000000107177887 */ /* 0x000fe2000c000000 */
[----:B--2---:R-:W-:Y:S02]  /*3430*/  R2UR UR24, R2 ;  /* 0x00000000021872ca */ /* 0x004fe400000e0000 */
[----:B------:R-:W-:-:S13]  /*3440*/  CS2R R2, SRZ ;  /* 0x0000000000027805 */ /* 0x000fda000001ff00 */
.L_x_73:
[C---:B------:R-:W-:Y:S02]  /*3450*/  LEA R0, R8.reuse, UR8, 0x3 ;  /* 0x0000000808007c11 */ /* 0x040fe4000f8e18ff */
[----:B------:R-:W-:Y:S02]  /*3460*/  SHF.L.U32 R4, R3, 0x1f, RZ ;  /* 0x0000001f03047819 */ /* 0x000fe400000006ff */
[----:B------:R-:W-:Y:S02]  /*3470*/  LEA R5, R8, UR8, 0x4 ;  /* 0x0000000808057c11 */ /* 0x000fe4000f8e20ff */
[----:B------:R-:W1:Y:S02]  /*3480*/  SYNCS.PHASECHK.TRANS64.TRYWAIT P0, [R0+URZ+0x80], R4 ;  /* 0x00008004000075a7 */ /* 0x000e6400080011ff */
[----:B-1-34-:R-:W-:Y:S05]  /*3490*/  @!P0 BRA `(.L_x_66) ;  /* 0x00000068001c8947 */ /* 0x01afea0003800000 */
.L_x_158:
[----:B-1----:R-:W1:Y:S01]  /*34a0*/  LDS.128 R4, [R5+0x110] ;  /* 0x0001100005047984 */ /* 0x002e620000000c00 */
[----:B------:R-:W-:Y:S02]  /*34b0*/  VIADD R0, R0, 0x90 ;  /* 0x0000009000007836 */ /* 0x000fe40000000000 */
[----:B------:R-:W-:Y:S01]  /*34c0*/  VIADD R8, R8, 0x1 ;  /* 0x0000000108087836 */ /* 0x000fe20000000000 */
[----:B------:R-:W-:Y:S01]  /*34d0*/  @!PT LDS RZ, [RZ] ;  /* 0x00000000fffff984 */ /* 0x000fe20000000800 */
[----:B------:R-:W-:Y:S01]  /*34e0*/  @!PT LDS RZ, [RZ] ;  /* 0x00000000fffff984 */ /* 0x000fe20000000800 */
[----:B------:R-:W-:Y:S01]  /*34f0*/  @!PT LDS RZ, [RZ] ;  /* 0x00000000fffff984 */ /* 0x000fe20000000800 */
[----:B------:R-:W-:Y:S01]  /*3500*/  @!PT LDS RZ, [RZ] ;  /* 0x00000000fffff984 */ /* 0x000fe20000000800 */
[----:B------:R2:W-:Y:S06]  /*3510*/  MEMBAR.ALL.CTA ;  /* 0x0000000000007992 */ /* 0x0005ec0000008000 */
[----:B--2---:R-:W2:Y:S01]  /*3520*/  FENCE.VIEW.ASYNC.S ;  /* 0x00000000000073c6 */ /* 0x004ea20000000000 */
[----:B------:R-:W-:-:S04]  /*3530*/  PRMT R0, RZ, 0x654, R0 ;  /* 0x00000654ff007816 */ /* 0x000fc80000000000 */
[----:B--2---:R2:W-:Y:S01]  /*3540*/  SYNCS.ARRIVE.TRANS64.RED.A1T0 RZ, [R0+URZ], RZ ;  /* 0x000000ff00ff79a7 */ /* 0x0045e200081004ff */
[----:B-1----:R-:W-:Y:S01]  /*3550*/  LOP3.LUT P1, RZ, R6, 0x1, RZ, 0xc0, !PT ;  /* 0x0000000106ff7812 */ /* 0x002fe2000782c0ff */
[----:B--2---:R-:W-:-:S12]  /*3560*/  BRA.U UP2, `(.L_x_67) ;  /* 0x0000000102e07547 */ /* 0x004fd8000b800000 */
[----:B------:R-:W1:Y:S01]  /*3570*/  LDCU UR6, c[0x0][0x38c] ;  /* 0x00007180ff0677ac */ /* 0x000e620008000800 */
[----:B------:R-:W-:Y:S02]  /*3580*/  PLOP3.LUT P2, PT, PT, PT, PT, 0x80, 0x8 ;  /* 0x000000000008781c */ /* 0x000fe40003f4f070 */
[----:B------:R-:W-:Y:S01]  /*3590*/  SHF.L.U32 R4, R9, 0x1f, RZ ;  /* 0x0000001f09047819 */ /* 0x000fe200000006ff */
[----:B------:R-:W-:Y:S02]  /*35a0*/  ULEA UR10, UR22, UR8, 0x3 ;  /* 0x00000008160a7291 */ /* 0x000fe4000f8e18ff */
[----:B------:R-:W-:Y:S02]  /*35b0*/  ULEA UR11, UR22, UR24, 0x7 ;  /* 0x00000018160b7291 */ /* 0x000fe4000f8e38ff */
[----:B-1----:R-:W-:-:S06]  /*35c0*/  UISETP.GE.AND UP0, UPT, UR6, 0x1, UPT ;  /* 0x000000010600788c */ /* 0x002fcc000bf06270 */
[----:B------:R-:W-:-:S05]  /*35d0*/  PLOP3.LUT P0, PT, PT, PT, UP0, 0x80, 0x8 ;  /* 0x000000000008781c */ /* 0x000fca0003f0f008 */
[----:B------:R-:W-:-:S08]  /*35e0*/  @UP0 ULEA UR6, UR21, UR8, 0x3 ;  /* 0x0000000815060291 */ /* 0x000fd0000f8e18ff */
[----:B------:R-:W-:-:S04]  /*35f0*/  @P0 SHF.L.U32 R0, R2, 0x1f, RZ ;  /* 0x0000001f02000819 */ /* 0x000fc800000006ff */
[----:B------:R1:W2:Y:S01]  /*3600*/  @P0 SYNCS.PHASECHK.TRANS64.TRYWAIT P2, [UR6], R0 ;  /* 0x00000000ff0005a7 */ /* 0x0002a20008041106 */
[----:B------:R-:W3:Y:S02]  /*3610*/  SYNCS.PHASECHK.TRANS64.TRYWAIT P0, [UR10+0xc0], R4 ;  /* 0x0000c004ff0075a7 */ /* 0x000ee4000800110a */
[----:B-123--:R-:W-:Y:S05]  /*3620*/  @!P0 BRA `(.L_x_68) ;  /* 0x0000006400cc8947 */ /* 0x00efea0003800000 */
.L_x_160:
[----:B------:R-:W-:Y:S01]  /*3630*/  UMOV UR19, UR20 ;  /* 0x0000001400137c82 */ /* 0x000fe20008000000 */
[----:B------:R-:W-:Y:S05]  /*3640*/  BRA.U !UP0, `(.L_x_69) ;  /* 0x0000000108987547 */ /* 0x000fea000b800000 */
[----:B------:R-:W-:Y:S02]  /*3650*/  UIADD3 UR19, UPT, UPT, UR23, UR20, URZ ;  /* 0x0000001417137290 */ /* 0x000fe4000fffe0ff */
[----:B------:R-:W-:Y:S01]  /*3660*/  UPLOP3.LUT UP3, UPT, UPT, UPT, UPT, 0x40, 0x4 ;  /* 0x000000000004789c */ /* 0x000fe20003f6e870 */
[----:B------:R-:W-:Y:S01]  /*3670*/  UMOV UR18, UR7 ;  /* 0x0000000700127c82 */ /* 0x000fe20008000000 */
[----:B------:R-:W-:-:S09]  /*3680*/  UMOV UR17, UR21 ;  /* 0x0000001500117c82 */ /* 0x000fd20008000000 */
.L_x_72:
[----:B--2---:R-:W-:Y:S01]  /*3690*/  ULEA UR9, UR17, UR8, 0x3 ;  /* 0x0000000811097291 */ /* 0x004fe2000f8e18ff */
[----:B---3--:R-:W-:Y:S11]  /*36a0*/  @P2 BRA `(.L_x_70) ;  /* 0x00000000000c2947 */ /* 0x008ff60003800000 */
[----:B-1----:R-:W-:Y:S04]  /*36b0*/  SHF.L.U32 R4, R2, 0x1f, RZ ;  /* 0x0000001f02047819 */ /* 0x002fe800000006ff */
[----:B------:R-:W1:Y:S02]  /*36c0*/  SYNCS.PHASECHK.TRANS64.TRYWAIT P0, [UR9], R4 ;  /* 0x00000004ff0075a7 */ /* 0x000e640008001109 */
[----:B-1----:R-:W-:Y:S05]  /*36d0*/  @!P0 BRA `(.L_x_71) ;  /* 0x0000006400b88947 */ /* 0x002fea0003800000 */
.L_x_70:
[----:B------:R-:W-:Y:S01]  /*36e0*/  UISETP.NE.AND UP0, UPT, UR18, 0x1, UPT ;  /* 0x000000011200788c */ /* 0x000fe2000bf05270 */
[----:B------:R-:W-:Y:S01]  /*36f0*/  PLOP3.LUT P2, PT, PT, PT, PT, 0x80, 0x8 ;  /* 0x000000000008781c */ /* 0x000fe20003f4f070 */
[----:B------:R-:W-:Y:S02]  /*3700*/  UIADD3 UR21, UPT, UPT, UR17, 0x1, URZ ;  /* 0x0000000111157890 */ /* 0x000fe4000fffe0ff */
[----:B------:R-:W-:Y:S02]  /*3710*/  ULEA UR30, UR17, UR15, 0x9 ;  /* 0x0000000f111e7291 */ /* 0x000fe4000f8e48ff */
[----:B------:R-:W-:Y:S01]  /*3720*/  UISETP.NE.AND UP1, UPT, UR21, 0x3, UPT ;  /* 0x000000031500788c */ /* 0x000fe2000bf25270 */
[----:B------:R-:W-:Y:S01]  /*3730*/  PLOP3.LUT P0, PT, PT, PT, UP0, 0x80, 0x8 ;  /* 0x000000000008781c */ /* 0x000fe20003f0f008 */
[----:B------:R-:W-:Y:S02]  /*3740*/  ULEA UR32, UR17, UR14, 0x8 ;  /* 0x0000000e11207291 */ /* 0x000fe4000f8e40ff */
[----:B------:R-:W-:Y:S02]  /*3750*/  USEL UR16, URZ, 0x1, UP1 ;  /* 0x00000001ff107887 */ /* 0x000fe40008800000 */
[----:B------:R-:W-:Y:S02]  /*3760*/  USEL UR21, UR21, URZ, UP1 ;  /* 0x000000ff15157287 */ /* 0x000fe40008800000 */
[----:B------:R-:W-:Y:S02]  /*3770*/  UIADD3 UR36, UPT, UPT, UR30, 0x2, URZ ;  /* 0x000000021e247890 */ /* 0x000fe4000fffe0ff */
[----:B------:R-:W-:Y:S01]  /*3780*/  @UP0 ULEA UR6, UR21, UR8, 0x3 ;  /* 0x0000000815060291 */ /* 0x000fe2000f8e18ff */
[----:B------:R-:W-:Y:S01]  /*3790*/  LOP3.LUT R2, R2, UR16, RZ, 0x3c, !PT ;  /* 0x0000001002027c12 */ /* 0x000fe2000f8e3cff */
[----:B------:R-:W-:Y:S02]  /*37a0*/  UIADD3 UR34, UPT, UPT, UR32, 0x2, URZ ;  /* 0x0000000220227890 */ /* 0x000fe4000fffe0ff */
[----:B------:R-:W-:Y:S01]  /*37b0*/  UIADD3 UR9, UPT, UPT, UR9, 0x18, URZ ;  /* 0x0000001809097890 */ /* 0x000fe2000fffe0ff */
[----:B-1----:R-:W-:Y:S01]  /*37c0*/  @P0 SHF.L.U32 R0, R2, 0x1f, RZ ;  /* 0x0000001f02000819 */ /* 0x002fe200000006ff */
[----:B------:R-:W-:Y:S01]  /*37d0*/  UMOV UR31, 0x80004020 ;  /* 0x80004020001f7882 */ /* 0x000fe20000000000 */
[----:B------:R-:W-:Y:S01]  /*37e0*/  UMOV UR33, 0x80004020 ;  /* 0x8000402000217882 */ /* 0x000fe20000000000 */
[----:B------:R-:W-:Y:S01]  /*37f0*/  UMOV UR37, 0x80004020 ;  /* 0x8000402000257882 */ /* 0x000fe20000000000 */
[----:B------:R2:W3:Y:S01]  /*3800*/  @P0 SYNCS.PHASECHK.TRANS64.TRYWAIT P2, [UR6], R0 ;  /* 0x00000000ff0005a7 */ /* 0x0004e20008041106 */
[----:B------:R-:W-:Y:S01]  /*3810*/  UIADD3 UR20, UPT, UPT, UR20, 0x1, URZ ;  /* 0x0000000114147890 */ /* 0x000fe2000fffe0ff */
[----:B------:R2:W-:Y:S01]  /*3820*/  UTCQMMA.2CTA gdesc[UR32], gdesc[UR30], tmem[UR11], tmem[UR28], idesc[UR29], UP3 ;  /* 0x00ff1c1e200075ea */ /* 0x0005e20009a0030b */
[----:B------:R-:W-:Y:S02]  /*3830*/  UIADD3 UR18, UPT, UPT, UR18, -0x1, URZ ;  /* 0xffffffff12127890 */ /* 0x000fe4000fffe0ff */
[----:B------:R-:W-:Y:S02]  /*3840*/  UISETP.NE.AND UP0, UPT, UR20, UR19, UPT ;  /* 0x000000131400728c */ /* 0x000fe4000bf05270 */
[----:B------:R-:W-:Y:S01]  /*3850*/  UPLOP3.LUT UP3, UPT, UPT, UPT, UPT, 0x80, 0x8 ;  /* 0x000000000008789c */ /* 0x000fe20003f6f070 */
[----:B------:R-:W-:Y:S01]  /*3860*/  UMOV UR35, 0x80004020 ;  /* 0x8000402000237882 */ /* 0x000fe20000000000 */
[----:B------:R-:W-:Y:S01]  /*3870*/  UMOV UR17, UR21 ;  /* 0x0000001500117c82 */ /* 0x000fe20008000000 */
[----:B------:R2:W-:Y:S01]  /*3880*/  UTCQMMA.2CTA gdesc[UR34], gdesc[UR36], tmem[UR11], tmem[UR26], idesc[UR27], UPT ;  /* 0x00ff1a24220075ea */ /* 0x0005e2000ba0030b */
[----:B------:R2:W-:Y:S03]  /*3890*/  UTCBAR.2CTA.MULTICAST [UR9], URZ, UR13 ;  /* 0x000000ff090073e9 */ /* 0x0005e6000820080d */
[----:B------:R-:W-:Y:S05]  /*38a0*/  BRA.U UP0, `(.L_x_72) ;  /* 0xfffffffd00787547 */ /* 0x000fea000b83ffff */
.L_x_69:
[----:B------:R-:W-:Y:S01]  /*38b0*/  UIADD3 UR10, UPT, UPT, UR10, 0xa0, URZ ;  /* 0x000000a00a0a7890 */ /* 0x000fe2000fffe0ff */
[----:B------:R-:W-:-:S08]  /*38c0*/  UMOV UR20, UR19 ;  /* 0x0000001300147c82 */ /* 0x000fd00008000000 */
[----:B------:R4:W-:Y:S01]  /*38d0*/  UTCBAR.2CTA.MULTICAST [UR10], URZ, UR12 ;  /* 0x000000ff0a0073e9 */ /* 0x0009e2000820080c */
[----:B------:R-:W-:Y:S02]  /*38e0*/  NOP ;  /* 0x0000000000007918 */ /* 0x000fe40000000000 */
.L_x_67:
[----:B------:R-:W-:Y:S01]  /*38f0*/  UIADD3 UR22, UPT, UPT, UR22, 0x1, URZ ;  /* 0x0000000116167890 */ /* 0x000fe2000fffe0ff */
[----:B------:R-:W-:-:S03]  /*3900*/  ISETP.NE.AND P0, PT, R8, 0x2, PT ;  /* 0x000000020800780c */ /* 0x000fc60003f05270 */
[----:B------:R-:W-:Y:S01]  /*3910*/  UISETP.NE.AND UP0, UPT, UR22, 0x4, UPT ;  /* 0x000000041600788c */ /* 0x000fe2000bf05270 */
[----:B-12---:R-:W-:Y:S02]  /*3920*/  SEL R0, RZ, 0x1, P0 ;  /* 0x00000001ff007807 */ /* 0x006fe40000000000 */
[----:B------:R-:W-:Y:S01]  /*3930*/  SEL R8, R8, RZ, P0 ;  /* 0x000000ff08087207 */ /* 0x000fe20000000000 */
[----:B------:R-:W-:Y:S01]  /*3940*/  USEL UR6, URZ, 0x1, UP0 ;  /* 0x00000001ff067887 */ /* 0x000fe20008000000 */
[----:B------:R-:W-:Y:S01]  /*3950*/  LOP3.LUT R3, R3, R0, RZ, 0x3c, !PT ;  /* 0x0000000003037212 */ /* 0x000fe200078e3cff */
[----:B------:R-:W-:-:S04]  /*3960*/  USEL UR22, UR22, URZ, UP0 ;  /* 0x000000ff16167287 */ /* 0x000fc80008000000 */
[----:B------:R-:W-:Y:S01]  /*3970*/  LOP3.LUT R9, R9, UR6, RZ, 0x3c, !PT ;  /* 0x0000000609097c12 */ /* 0x000fe2000f8e3cff */
[----:B------:R-:W-:Y:S07]  /*3980*/  @P1 BRA `(.L_x_73) ;  /* 0xfffffff800b01947 */ /* 0x000fee000383ffff */
[----:B------:R-:W1:Y:S01]  /*3990*/  S2UR UR6, SR_CgaCtaId ;  /* 0x00000000000679c3 */ /* 0x000e620000008800 */
[----:B------:R-:W-:Y:S01]  /*39a0*/  ELECT P0, URZ, PT ;  /* 0x0000000000ff782f */ /* 0x000fe20003800000 */
[----:B------:R-:W-:Y:S01]  /*39b0*/  HFMA2 R0, -RZ, RZ, 0, 5.9604644775390625e-08 ;  /* 0x00000001ff007431 */ /* 0x000fe200000001ff */
[----:B------:R-:W-:-:S05]  /*39c0*/  UMOV UR7, 0x40 ;  /* 0x0000004000077882 */ /* 0x000fca0000000000 */
[----:B------:R-:W-:Y:S01]  /*39d0*/  UVIRTCOUNT.DEALLOC.SMPOOL 0x80 ;  /* 0x000000800000784c */ /* 0x000fe20000000000 */
[----:B------:R-:W-:Y:S02]  /*39e0*/  UISETP.NE.AND UP0, UPT, UR5, URZ, UPT ;  /* 0x000000ff0500728c */ /* 0x000fe4000bf05270 */
[----:B-1----:R-:W-:-:S09]  /*39f0*/  ULEA UR6, UR6, UR7, 0x18 ;  /* 0x0000000706067291 */ /* 0x002fd2000f8ec0ff */
[----:B------:R1:W-:Y:S01]  /*3a00*/  @P0 STS.U8 [UR6+0x1c], R0 ;  /* 0x00001c00ff000988 */ /* 0x0003e20008000006 */
[----:B------:R-:W-:Y:S05]  /*3a10*/  BRA.U UP0, `(.L_x_74) ;  /* 0x0000000100a07547 */ /* 0x000fea000b800000 */
[----:B------:R-:W-:Y:S01]  /*3a20*/  UIADD3 UR5, UPT, UPT, UR8, 0xc0, URZ ;  /* 0x000000c008057890 */ /* 0x000fe2000fffe0ff */
[----:B------:R-:W-:-:S03]  /*3a30*/  SHF.L.U32 R2, R9, 0x1f, RZ ;  /* 0x0000001f09027819 */ /* 0x000fc600000006ff */
[----:B------:R-:W-:-:S09]  /*3a40*/  ULEA UR7, UR22, UR5, 0x3 ;  /* 0x0000000516077291 */ /* 0x000fd2000f8e18ff */
[----:B------:R-:W2:Y:S02]  /*3a50*/  SYNCS.PHASECHK.TRANS64.TRYWAIT P0, [UR7], R2 ;  /* 0x00000002ff0075a7 */ /* 0x000ea40008001107 */
[----:B--2---:R-:W-:Y:S05]  /*3a60*/  @!P0 BRA `(.L_x_75) ;  /* 0x0000006000ec8947 */ /* 0x004fea0003800000 */
.L_x_163:
[----:B------:R-:W-:-:S04]  /*3a70*/  UIADD3 UR9, UPT, UPT, UR22, 0x1, URZ ;  /* 0x0000000116097890 */ /* 0x000fc8000fffe0ff */
[----:B------:R-:W-:-:S04]  /*3a80*/  UISETP.NE.AND UP1, UPT, UR9, 0x4, UPT ;  /* 0x000000040900788c */ /* 0x000fc8000bf25270 */
[----:B----4-:R-:W-:Y:S02]  /*3a90*/  USEL UR10, URZ, 0x1, UP1 ;  /* 0x00000001ff0a7887 */ /* 0x010fe40008800000 */
[----:B------:R-:W-:-:S04]  /*3aa0*/  USEL UR9, UR9, URZ, UP1 ;  /* 0x000000ff09097287 */ /* 0x000fc80008800000 */
[----:B------:R-:W-:Y:S01]  /*3ab0*/  ULEA UR7, UR9, UR5, 0x3 ;  /* 0x0000000509077291 */ /* 0x000fe2000f8e18ff */
[----:B-1----:R-:W-:-:S04]  /*3ac0*/  LOP3.LUT R2, R9, UR10, RZ, 0x3c, !PT ;  /* 0x0000000a09027c12 */ /* 0x002fc8000f8e3cff */
[----:B------:R-:W-:-:S04]  /*3ad0*/  SHF.L.U32 R3, R2, 0x1f, RZ ;  /* 0x0000001f02037819 */ /* 0x000fc800000006ff */
[----:B------:R-:W1:Y:S02]  /*3ae0*/  SYNCS.PHASECHK.TRANS64.TRYWAIT P0, [UR7], R3 ;  /* 0x00000003ff0075a7 */ /* 0x000e640008001107 */
[----:B-1----:R-:W-:Y:S05]  /*3af0*/  @!P0 BRA `(.L_x_76) ;  /* 0x0000006000e08947 */ /* 0x002fea0003800000 */
.L_x_165:
        /* <DEDUP_REMOVED lines=9> */
.L_x_167:
[----:B------:R-:W-:-:S04]  /*3b90*/  UIADD3 UR9, UPT, UPT, UR9, 0x1, URZ ;  /* 0x0000000109097890 */ /* 0x000fc8000fffe0ff */
[----:B------:R-:W-:-:S04]  /*3ba0*/  UISETP.NE.AND UP1, UPT, UR9, 0x4, UPT ;  /* 0x000000040900788c */ /* 0x000fc8000bf25270 */
[----:B------:R-:W-:Y:S02]  /*3bb0*/  USEL UR7, URZ, 0x1, UP1 ;  /* 0x00000001ff077887 */ /* 0x000fe40008800000 */
[----:B------:R-:W-:-:S04]  /*3bc0*/  USEL UR9, UR9, URZ, UP1 ;  /* 0x000000ff09097287 */ /* 0x000fc80008800000 */
[----:B------:R-:W-:Y:S01]  /*3bd0*/  ULEA UR9, UR9, UR5, 0x3 ;  /* 0x0000000509097291 */ /* 0x000fe2000f8e18ff */
[----:B------:R-:W-:-:S04]  /*3be0*/  LOP3.LUT R2, R2, UR7, RZ, 0x3c, !PT ;  /* 0x0000000702027c12 */ /* 0x000fc8000f8e3cff */
[----:B------:R-:W-:Y:S01]  /*3bf0*/  SHF.L.U32 R2, R2, 0x1f, RZ ;  /* 0x0000001f02027819 */ /* 0x000fe200000006ff */
[----:B-1----:R-:W-:-:S04]  /*3c00*/  IMAD.U32 R0, RZ, RZ, UR9 ;  /* 0x00000009ff007e24 */ /* 0x002fc8000f8e00ff */
[----:B------:R1:W2:Y:S03]  /*3c10*/  SYNCS.PHASECHK.TRANS64.TRYWAIT P0, [R0+URZ], R2 ;  /* 0x00000002000075a7 */ /* 0x0002a600080011ff */
[----:B--2---:R-:W-:Y:S05]  /*3c20*/  @!P0 NANOSLEEP.SYNCS 0x989680 ;  /* 0x009896800000895d */ /* 0x004fea0003900000 */
[----:B------:R-:W2:Y:S02]  /*3c30*/  @!P0 SYNCS.PHASECHK.TRANS64 P0, [R0+URZ], R2 ;  /* 0x00000002000085a7 */ /* 0x000ea400080010ff */
[----:B--2---:R-:W-:Y:S05]  /*3c40*/  @P0 BRA `(.L_x_78) ;  /* 0x0000000000200947 */ /* 0x004fea0003800000 */
.L_x_79:
[----:B--2---:R2:W4:Y:S02]  /*3c50*/  SYNCS.PHASECHK.TRANS64.TRYWAIT P0, [R0+URZ], R2 ;  /* 0x00000002000075a7 */ /* 0x00452400080011ff */
[----:B----4-:R-:W-:Y:S05]  /*3c60*/  @!P0 NANOSLEEP.SYNCS 0x989680 ;  /* 0x009896800000895d */ /* 0x010fea0003900000 */
[----:B------:R-:W4:Y:S02]  /*3c70*/  @!P0 SYNCS.PHASECHK.TRANS64 P0, [R0+URZ], R2 ;  /* 0x00000002000085a7 */ /* 0x000f2400080010ff */
[----:B----4-:R-:W-:Y:S05]  /*3c80*/  @!P0 BRA `(.L_x_79) ;  /* 0xfffffffc00f08947 */ /* 0x010fea000383ffff */
[----:B------:R-:W-:Y:S05]  /*3c90*/  BRA `(.L_x_78) ;  /* 0x00000000000c7947 */ /* 0x000fea0003800000 */
.L_x_74:
[----:B------:R-:W-:-:S04]  /*3ca0*/  UIADD3 UR5, UPT, UPT, UR8, 0x100, URZ ;  /* 0x0000010008057890 */ /* 0x000fc8000fffe0ff */
[----:B------:R-:W-:-:S09]  /*3cb0*/  UPRMT UR5, UR4, 0x654, UR5 ;  /* 0x0000065404057896 */ /* 0x000fd20008000005 */
[----:B------:R-:W-:Y:S03]  /*3cc0*/  SYNCS.ARRIVE.TRANS64.RED.A1T0 RZ, [UR5], RZ ;  /* 0x000000ffffff79a7 */ /* 0x000fe60008100405 */
.L_x_78:
[----:B-12---:R-:W-:Y:S01]  /*3cd0*/  SHF.L.U32 R2, RZ, 0x1f, RZ ;  /* 0x0000001fff027819 */ /* 0x006fe200000006ff */
[----:B------:R-:W-:Y:S01]  /*3ce0*/  UIADD3 UR5, UPT, UPT, UR8, 0x100, URZ ;  /* 0x0000010008057890 */ /* 0x000fe2000fffe0ff */
[----:B------:R-:W-:Y:S02]  /*3cf0*/  PLOP3.LUT P0, PT, PT, PT, UP0, 0x80, 0x8 ;  /* 0x000000000008781c */ /* 0x000fe40003f0f008 */
[----:B------:R-:W1:Y:S02]  /*3d00*/  SYNCS.PHASECHK.TRANS64.TRYWAIT P1, [UR8+0x100], R2 ;  /* 0x00010002ff0075a7 */ /* 0x000e640008021108 */
[----:B-1----:R-:W-:Y:S09]  /*3d10*/  @!P1 BRA `(.L_x_80) ;  /* 0x0000006000889947 */ /* 0x002ff20003800000 */
.L_x_169:
[----:B------:R-:W-:Y:S01]  /*3d20*/  @!UP0 UPRMT UR5, UR4, 0x654, UR5 ;  /* 0x0000065404058896 */ /* 0x000fe20008000005 */
[----:B------:R-:W-:Y:S02]  /*3d30*/  UMOV UR8, 0xffff ;  /* 0x0000ffff00087882 */ /* 0x000fe40000000000 */
[----:B------:R-:W-:-:S06]  /*3d40*/  UMOV UR4, 0x1 ;  /* 0x0000000100047882 */ /* 0x000fcc0000000000 */
[----:B------:R-:W-:Y:S01]  /*3d50*/  @!P0 SYNCS.ARRIVE.TRANS64.RED.A1T0 RZ, [UR5], RZ ;  /* 0x000000ffffff89a7 */ /* 0x000fe20008100405 */
[----:B------:R-:W-:Y:S01]  /*3d60*/  NOP ;  /* 0x0000000000007918 */ /* 0x000fe20000000000 */
[----:B-1----:R-:W1:Y:S01]  /*3d70*/  LDS R0, [UR6+0x14] ;  /* 0x00001406ff007984 */ /* 0x002e620008000800 */
[----:B------:R-:W-:-:S04]  /*3d80*/  ULOP3.LUT UR5, UR24, 0xffff, URZ, 0xc0, !UPT ;  /* 0x0000ffff18057892 */ /* 0x000fc8000f8ec0ff */
[----:B------:R-:W-:-:S04]  /*3d90*/  USHF.R.U32.HI UR5, URZ, 0x5, UR5 ;  /* 0x00000005ff057899 */ /* 0x000fc80008011605 */
[----:B------:R-:W-:Y:S02]  /*3da0*/  USHF.L.U32 UR8, UR8, UR5, URZ ;  /* 0x0000000508087299 */ /* 0x000fe400080006ff */
[----:B------:R-:W-:-:S04]  /*3db0*/  USHF.L.U32 UR4, UR4, UR5, URZ ;  /* 0x0000000504047299 */ /* 0x000fc800080006ff */
[----:B-1----:R-:W-:-:S04]  /*3dc0*/  LOP3.LUT R0, R0, UR8, RZ, 0xc0, !PT ;  /* 0x0000000800007c12 */ /* 0x002fc8000f8ec0ff */
[----:B------:R-:W-:-:S13]  /*3dd0*/  ISETP.NE.AND P0, PT, R0, UR8, PT ;  /* 0x0000000800007c0c */ /* 0x000fda000bf05270 */
[----:B------:R-:W-:Y:S05]  /*3de0*/  @P0 BRA `(.L_x_81) ;  /* 0x0000000000580947 */ /* 0x000fea0003800000 */
[----:B------:R-:W1:Y:S02]  /*3df0*/  LDS R0, [UR6+0x18] ;  /* 0x00001806ff007984 */ /* 0x000e640008000800 */
[----:B-1----:R-:W-:-:S04]  /*3e00*/  LOP3.LUT R0, R0, UR4, RZ, 0xc0, !PT ;  /* 0x0000000400007c12 */ /* 0x002fc8000f8ec0ff */
[----:B------:R-:W-:-:S13]  /*3e10*/  ISETP.NE.AND P0, PT, R0, UR4, PT ;  /* 0x0000000400007c0c */ /* 0x000fda000bf05270 */
[----:B------:R-:W-:Y:S05]  /*3e20*/  @P0 BRA `(.L_x_82) ;  /* 0x00000000003c0947 */ /* 0x000fea0003800000 */
[----:B------:R-:W1:Y:S01]  /*3e30*/  S2R R2, SR_LANEID ;  /* 0x0000000000027919 */ /* 0x000e620000000000 */
[----:B------:R-:W-:Y:S01]  /*3e40*/  ULOP3.LUT UR8, URZ, UR8, URZ, 0x33, !UPT ;  /* 0x00000008ff087292 */ /* 0x000fe2000f8e33ff */
[----:B------:R-:W-:Y:S02]  /*3e50*/  VOTEU.ANY UR7, UPT, PT ;  /* 0x0000000000077886 */ /* 0x000fe400038e0100 */
[----:B------:R-:W-:-:S03]  /*3e60*/  UFLO.U32 UR7, UR7 ;  /* 0x00000007000772bd */ /* 0x000fc600080e0000 */
[----:B------:R-:W-:-:S04]  /*3e70*/  IMAD.U32 R0, RZ, RZ, UR8 ;  /* 0x00000008ff007e24 */ /* 0x000fc8000f8e00ff */
[----:B------:R2:W3:Y:S02]  /*3e80*/  REDUX UR5, R0 ;  /* 0x00000000000573c4 */ /* 0x0004e40000000000 */
[----:B------:R1:W-:Y:S02]  /*3e90*/  UTCATOMSWS.AND URZ, UR8 ;  /* 0x0000000800ff79e3 */ /* 0x0003e40008000000 */
[----:B-1----:R-:W-:Y:S02]  /*3ea0*/  ISETP.EQ.U32.AND P0, PT, R2, UR7, PT ;  /* 0x0000000702007c0c */ /* 0x002fe4000bf02070 */
[----:B--2---:R-:W-:Y:S02]  /*3eb0*/  LOP3.LUT R0, RZ, UR4, RZ, 0x33, !PT ;  /* 0x00000004ff007c12 */ /* 0x004fe4000f8e33ff */
[----:B---3--:R-:W-:Y:S02]  /*3ec0*/  MOV R2, UR5 ;  /* 0x0000000500027c02 */ /* 0x008fe40008000f00 */
[----:B------:R-:W1:Y:S07]  /*3ed0*/  REDUX UR4, R0 ;  /* 0x00000000000473c4 */ /* 0x000e6e0000000000 */
[----:B------:R2:W-:Y:S01]  /*3ee0*/  @P0 ATOMS.AND RZ, [UR6+0x14], R2 ;  /* 0x00001402ffff098c */ /* 0x0005e2000a800006 */
[----:B-1----:R-:W-:-:S05]  /*3ef0*/  IMAD.U32 R0, RZ, RZ, UR4 ;  /* 0x00000004ff007e24 */ /* 0x002fca000f8e00ff */
[----:B------:R2:W-:Y:S01]  /*3f00*/  @P0 ATOMS.AND RZ, [UR6+0x18], R0 ;  /* 0x00001800ffff098c */ /* 0x0005e2000a800006 */
[----:B------:R-:W-:Y:S05]  /*3f10*/  BRA `(.L_x_83) ;  /* 0x0000000000147947 */ /* 0x000fea0003800000 */
.L_x_82:
[----:B------:R-:W-:Y:S02]  /*3f20*/  MOV R2, 0x3f40 ;  /* 0x00003f4000027802 */ /* 0x000fe40000000f00 */
[----:B---345:R-:W-:Y:S05]  /*3f30*/  CALL.REL.NOINC `($__internal_0_$__cuda_sm10x_tcgen05_guardrail_trap_col_being_dealloced_not_returned_by_alloc) ;  /* 0x0000006400647944 */ /* 0x038fea0003c00000 */
[----:B------:R-:W-:Y:S05]  /*3f40*/  BRA `(.L_x_83) ;  /* 0x0000000000087947 */ /* 0x000fea0003800000 */
.L_x_81:
[----:B------:R-:W-:Y:S02]  /*3f50*/  MOV R2, 0x3f70 ;  /* 0x00003f7000027802 */ /* 0x000fe40000000f00 */
[----:B---345:R-:W-:Y:S05]  /*3f60*/  CALL.REL.NOINC `($__internal_2_$__cuda_sm10x_tcgen05_guardrail_trap_unallocated_columns_being_dealloced) ;  /* 0x0000006400707944 */ /* 0x038fea0003c00000 */
.L_x_83:
[----:B------:R-:W-:Y:S01]  /*3f70*/  NOP ;  /* 0x0000000000007918 */ /* 0x000fe20000000000 */
[----:B----4-:R-:W-:Y:S05]  /*3f80*/  EXIT ;  /* 0x000000000000794d */ /* 0x010fea0003800000 */
.L_x_54:
[----:B------:R-:W-:-:S09]  /*3f90*/  UISETP.NE.OR UP5, UPT, UR10, 0x3, !UP5 ;  /* 0x000000030a00788c */ /* 0x000fd2000efa5670 */
[----:B------:R-:W-:Y:S05]  /*3fa0*/  BRA.U UP5, `(.L_x_84) ;  /* 0x0000001105747547 */ /* 0x000fea000b800000 */
[----:B------:R-:W1:Y:S01]  /*3fb0*/  LDC R0, c[0x0][0xb30] ;  /* 0x0002cc00ff007b82 */ /* 0x000e620000000800 */
[----:B------:R-:W2:Y:S01]  /*3fc0*/  LDCU.64 UR8, c[0x0][0x888] ;  /* 0x00011100ff0877ac */ /* 0x000ea20008000a00 */
[----:B------:R-:W-:Y:S02]  /*3fd0*/  HFMA2 R27, -RZ, RZ, 0, 0 ;  /* 0x00000000ff1b7431 */ /* 0x000fe400000001ff */
[----:B------:R-:W-:Y:S01]  /*3fe0*/  IMAD.MOV.U32 R29, RZ, RZ, 0x1 ;  /* 0x00000001ff1d7424 */ /* 0x000fe200078e00ff */
[----:B------:R-:W-:Y:S01]  /*3ff0*/  MOV R25, 0x1000 ;  /* 0x0000100000197802 */ /* 0x000fe20000000f00 */
[----:B------:R-:W3:Y:S01]  /*4000*/  LDCU.64 UR4, c[0x0][0x890] ;  /* 0x00011200ff0477ac */ /* 0x000ee20008000a00 */
[----:B------:R-:W-:Y:S01]  /*4010*/  IMAD.MOV.U32 R28, RZ, RZ, RZ ;  /* 0x000000ffff1c7224 */ /* 0x000fe200078e00ff */
[----:B------:R-:W4:Y:S01]  /*4020*/  LDC R24, c[0x0][0x370] ;  /* 0x0000dc00ff187b82 */ /* 0x000f220000000800 */
[----:B------:R-:W-:Y:S01]  /*4030*/  UMOV UR7, 0x400 ;  /* 0x0000040000077882 */ /* 0x000fe20000000000 */
[----:B------:R-:W-:-:S02]  /*4040*/  UPLOP3.LUT UP1, UPT, UPT, UPT, UPT, 0x40, 0x4 ;  /* 0x000000000004789c */ /* 0x000fc40003f2e870 */
[----:B------:R-:W-:-:S04]  /*4050*/  ULEA UR7, UR37, UR7, 0x18 ;  /* 0x0000000725077291 */ /* 0x000fc8000f8ec0ff */
[----:B------:R-:W4:Y:S01]  /*4060*/  LDC R3, c[0x0][0xb0c] ;  /* 0x0002c300ff037b82 */ /* 0x000f220000000800 */
[----:B------:R-:W-:Y:S02]  /*4070*/  UIADD3 UR13, UPT, UPT, UR7, 0x48, URZ ;  /* 0x00000048070d7890 */ /* 0x000fe4000fffe0ff */
[----:B--2---:R-:W-:Y:S02]  /*4080*/  UISETP.NE.U32.AND UP3, UPT, UR8, URZ, UPT ;  /* 0x000000ff0800728c */ /* 0x004fe4000bf65070 */
[----:B------:R-:W-:Y:S02]  /*4090*/  UIADD3 UR41, UPT, UPT, UR7, 0x30, URZ ;  /* 0x0000003007297890 */ /* 0x000fe4000fffe0ff */
[----:B---3--:R-:W-:Y:S01]  /*40a0*/  UISETP.NE.U32.AND UP4, UPT, UR4, URZ, UPT ;  /* 0x000000ff0400728c */ /* 0x008fe2000bf85070 */
[----:B------:R-:W2:Y:S01]  /*40b0*/  LDC R18, c[0x0][0xb20] ;  /* 0x0002c800ff127b82 */ /* 0x000ea20000000800 */
[----:B-1----:R-:W-:Y:S01]  /*40c0*/  ISETP.NE.AND P1, PT, R0, 0x1, PT ;  /* 0x000000010000780c */ /* 0x002fe20003f25270 */
[----:B------:R-:W-:-:S02]  /*40d0*/  UISETP.NE.AND.EX UP3, UPT, UR9, URZ, UPT, UP3 ;  /* 0x000000ff0900728c */ /* 0x000fc4000bf65330 */
[----:B------:R-:W-:Y:S02]  /*40e0*/  UIADD3 UR33, UPT, UPT, UR7, 0x38, URZ ;  /* 0x0000003807217890 */ /* 0x000fe4000fffe0ff */
[----:B------:R-:W-:Y:S02]  /*40f0*/  UIADD3 UR25, UPT, UPT, UR7, 0x40, URZ ;  /* 0x0000004007197890 */ /* 0x000fe4000fffe0ff */
[----:B------:R-:W1:Y:S01]  /*4100*/  LDC.64 R30, c[0x0][0x348] ;  /* 0x0000d200ff1e7b82 */ /* 0x000e620000000a00 */
[----:B------:R-:W-:Y:S02]  /*4110*/  UPRMT UR13, UR37, 0x654, UR13 ;  /* 0x00000654250d7896 */ /* 0x000fe4000800000d */
[----:B------:R-:W-:-:S05]  /*4120*/  UISETP.NE.AND.EX UP4, UPT, UR5, URZ, UPT, UP4 ;  /* 0x000000ff0500728c */ /* 0x000fca000bf85340 */
[----:B------:R-:W3:Y:S08]  /*4130*/  LDC.64 R16, c[0x0][0xb10] ;  /* 0x0002c400ff107b82 */ /* 0x000ef00000000a00 */
[----:B------:R-:W1:Y:S08]  /*4140*/  LDC.64 R6, c[0x0][0xb18] ;  /* 0x0002c600ff067b82 */ /* 0x000e700000000a00 */
[----:B------:R-:W1:Y:S08]  /*4150*/  LDC.64 R4, c[0x0][0xb28] ;  /* 0x0002ca00ff047b82 */ /* 0x000e700000000a00 */
[----:B--2-4-:R-:W1:Y:S02]  /*4160*/  LDC R19, c[0x0][0x374] ;  /* 0x0000dd00ff137b82 */ /* 0x014e640000000800 */
.L_x_95:
[C---:B------:R-:W-:Y:S02]  /*4170*/  LEA R0, R28.reuse, UR7, 0x3 ;  /* 0x000000071c007c11 */ /* 0x040fe4000f8e18ff */
[----:B------:R-:W-:Y:S02]  /*4180*/  SHF.L.U32 R2, R27, 0x1f, RZ ;  /* 0x0000001f1b027819 */ /* 0x000fe400000006ff */
[----:B------:R-:W-:Y:S02]  /*4190*/  LEA R20, R28, UR7, 0x4 ;  /* 0x000000071c147c11 */ /* 0x000fe4000f8e20ff */
[----:B--2---:R-:W2:Y:S02]  /*41a0*/  SYNCS.PHASECHK.TRANS64.TRYWAIT P0, [R0+URZ+0x80], R2 ;  /* 0x00008002000075a7 */ /* 0x004ea400080011ff */
[----:B--2---:R-:W-:Y:S05]  /*41b0*/  @!P0 BRA `(.L_x_85) ;  /* 0x0000005c00788947 */ /* 0x004fea0003800000 */
.L_x_170:
[----:B------:R-:W-:Y:S01]  /*41c0*/  ISETP.GE.AND P0, PT, R40, 0x1, PT ;  /* 0x000000012800780c */ /* 0x000fe20003f06270 */
[----:B------:R-:W4:Y:S01]  /*41d0*/  LDS.128 R20, [R20+0x110] ;  /* 0x0001100014147984 */ /* 0x000f220000000c00 */
[----:B--2---:R-:W-:Y:S01]  /*41e0*/  VIADD R0, R0, 0x90 ;  /* 0x0000009000007836 */ /* 0x004fe20000000000 */
[----:B------:R-:W-:Y:S01]  /*41f0*/  @!PT LDS RZ, [RZ] ;  /* 0x00000000fffff984 */ /* 0x000fe20000000800 */
[----:B------:R-:W-:Y:S01]  /*4200*/  @!PT LDS RZ, [RZ] ;  /* 0x00000000fffff984 */ /* 0x000fe20000000800 */
[----:B------:R-:W-:Y:S01]  /*4210*/  @!PT LDS RZ, [RZ] ;  /* 0x00000000fffff984 */ /* 0x000fe20000000800 */
[----:B------:R-:W-:Y:S01]  /*4220*/  @!PT LDS RZ, [RZ] ;  /* 0x00000000fffff984 */ /* 0x000fe20000000800 */
[----:B------:R2:W-:Y:S06]  /*4230*/  MEMBAR.ALL.CTA ;  /* 0x0000000000007992 */ /* 0x0005ec0000008000 */
[----:B--2---:R-:W2:Y:S01]  /*4240*/  FENCE.VIEW.ASYNC.S ;  /* 0x00000000000073c6 */ /* 0x004ea20000000000 */
[----:B------:R-:W-:Y:S04]  /*4250*/  PRMT R0, RZ, 0x654, R0 ;  /* 0x00000654ff007816 */ /* 0x000fe80000000000 */
[----:B--2---:R2:W-:Y:S01]  /*4260*/  SYNCS.ARRIVE.TRANS64.RED.A1T0 RZ, [R0+URZ], RZ ;  /* 0x000000ff00ff79a7 */ /* 0x0045e200081004ff */
[----:B----4-:R-:W-:Y:S11]  /*4270*/  LOP3.LUT P3, RZ, R22, 0x1, RZ, 0xc0, !PT ;  /* 0x0000000116ff7812 */ /* 0x010ff6000786c0ff */
[----:B------:R-:W-:Y:S02]  /*4280*/  @!UPT UIADD3 URZ, UPT, UPT, URZ, URZ, URZ ;  /* 0x000000fffffff290 */ /* 0x000fe4000fffe0ff */
[----:B------:R-:W-:Y:S02]  /*4290*/  @P3 MOV R11, R20 ;  /* 0x00000014000b3202 */ /* 0x000fe40000000f00 */
[----:B------:R-:W-:Y:S01]  /*42a0*/  @P3 LOP3.LUT R10, R21, 0xffff, RZ, 0xc0, !PT ;  /* 0x0000ffff150a3812 */ /* 0x000fe200078ec0ff */
[----:B--2---:R-:W-:Y:S06]  /*42b0*/  @!P0 BRA `(.L_x_86) ;  /* 0x0000000000a48947 */ /* 0x004fec0003800000 */
[-C--:B-1----:R-:W-:Y:S01]  /*42c0*/  IMAD.HI.U32 R0, R19, R7.reuse, RZ ;  /* 0x0000000713007227 */ /* 0x082fe200078e00ff */
[----:B------:R-:W-:Y:S02]  /*42d0*/  ISETP.NE.AND P0, PT, R6, 0x1, PT ;  /* 0x000000010600780c */ /* 0x000fe40003f05270 */
[----:B------:R-:W-:Y:S01]  /*42e0*/  ISETP.NE.AND P2, PT, R40, 0x1, PT ;  /* 0x000000012800780c */ /* 0x000fe20003f45270 */
[----:B---3--:R-:W-:Y:S01]  /*42f0*/  IMAD.HI.U32 R9, R24, R16, RZ ;  /* 0x0000001018097227 */ /* 0x008fe200078e00ff */
[----:B------:R-:W-:Y:S02]  /*4300*/  SHF.R.U32.HI R0, RZ, R18, R0 ;  /* 0x00000012ff007219 */ /* 0x000fe40000011600 */
[----:B------:R-:W-:Y:S01]  /*4310*/  ISETP.NE.AND P4, PT, R3, 0x1, PT ;  /* 0x000000010300780c */ /* 0x000fe20003f85270 */
[----:B------:R-:W-:Y:S01]  /*4320*/  IMAD.HI.U32 R13, R10, R7, RZ ;  /* 0x000000070a0d7227 */ /* 0x000fe200078e00ff */
[----:B------:R-:W-:Y:S02]  /*4330*/  SHF.R.U32.HI R9, RZ, R17, R9 ;  /* 0x00000011ff097219 */ /* 0x000fe40000011609 */
[----:B------:R-:W-:Y:S01]  /*4340*/  SEL R0, R19, R0, !P0 ;  /* 0x0000000013007207 */ /* 0x000fe20004000000 */
[----:B------:R-:W-:Y:S01]  /*4350*/  IMAD.HI.U32 R12, R11, R16, RZ ;  /* 0x000000100b0c7227 */ /* 0x000fe200078e00ff */
[----:B------:R-:W-:Y:S03]  /*4360*/  SEL R9, R24, R9, !P4 ;  /* 0x0000000918097207 */ /* 0x000fe60006000000 */
[-C--:B------:R-:W-:Y:S01]  /*4370*/  IMAD.HI.U32 R8, R0, R4.reuse, RZ ;  /* 0x0000000400087227 */ /* 0x080fe200078e00ff */
[----:B------:R-:W-:Y:S03]  /*4380*/  SHF.R.U32.HI R12, RZ, R17, R12 ;  /* 0x00000011ff0c7219 */ /* 0x000fe6000001160c */
[----:B------:R-:W-:Y:S01]  /*4390*/  IMAD.HI.U32 R2, R9, R4, RZ ;  /* 0x0000000409027227 */ /* 0x000fe200078e00ff */
[-C--:B------:R-:W-:Y:S02]  /*43a0*/  @P2 SHF.R.U32.HI R0, RZ, R5.reuse, R8 ;  /* 0x00000005ff002219 */ /* 0x080fe40000011608 */
[----:B------:R-:W-:Y:S02]  /*43b0*/  SHF.R.U32.HI R8, RZ, R18, R13 ;  /* 0x00000012ff087219 */ /* 0x000fe4000001160d */
[----:B------:R-:W-:Y:S01]  /*43c0*/  @P2 SHF.R.U32.HI R9, RZ, R5, R2 ;  /* 0x00000005ff092219 */ /* 0x000fe20000011602 */
[----:B------:R-:W-:Y:S01]  /*43d0*/  IMAD R0, R40, R0, RZ ;  /* 0x0000000028007224 */ /* 0x000fe200078e02ff */
[----:B------:R-:W-:Y:S02]  /*43e0*/  SEL R8, R10, R8, !P0 ;  /* 0x000000080a087207 */ /* 0x000fe40004000000 */
[----:B------:R-:W-:Y:S01]  /*43f0*/  SEL R2, R11, R12, !P4 ;  /* 0x0000000c0b027207 */ /* 0x000fe20006000000 */
[----:B------:R-:W-:Y:S01]  /*4400*/  IMAD R12, R40, R9, RZ ;  /* 0x00000009280c7224 */ /* 0x000fe200078e02ff */
[C---:B------:R-:W-:Y:S01]  /*4410*/  ISETP.GE.AND P0, PT, R8.reuse, R0, PT ;  /* 0x000000000800720c */ /* 0x040fe20003f06270 */
[----:B------:R-:W-:Y:S03]  /*4420*/  IMAD.HI.U32 R0, R8, R4, RZ ;  /* 0x0000000408007227 */ /* 0x000fe600078e00ff */
[----:B------:R-:W-:Y:S02]  /*4430*/  ISETP.GE.OR P0, PT, R2, R12, P0 ;  /* 0x0000000c0200720c */ /* 0x000fe40000706670 */
[-C--:B------:R-:W-:Y:S04]  /*4440*/  SHF.R.U32.HI R0, RZ, R5.reuse, R0 ;  /* 0x00000005ff007219 */ /* 0x080fe80000011600 */
[----:B------:R-:W-:Y:S05]  /*4450*/  SEL R13, R8, R0, !P2 ;  /* 0x00000000080d7207 */ /* 0x000fea0005000000 */
[----:B------:R-:W-:Y:S02]  /*4460*/  IMAD.MOV R12, RZ, RZ, -R13 ;  /* 0x000000ffff0c7224 */ /* 0x000fe400078e0a0d */
[----:B------:R-:W-:Y:S04]  /*4470*/  @!P0 IMAD.HI.U32 R0, R2, R4, RZ ;  /* 0x0000000402008227 */ /* 0x000fe800078e00ff */
[----:B------:R-:W-:Y:S01]  /*4480*/  IMAD R12, R40, R12, R8 ;  /* 0x0000000c280c7224 */ /* 0x000fe200078e0208 */
[----:B------:R-:W-:Y:S04]  /*4490*/  @!P0 SHF.R.U32.HI R0, RZ, R5, R0 ;  /* 0x00000005ff008219 */ /* 0x000fe80000011600 */
[----:B------:R-:W-:Y:S04]  /*44a0*/  @!P0 SEL R0, R2, R0, !P2 ;  /* 0x0000000002008207 */ /* 0x000fe80005000000 */
[----:B------:R-:W-:Y:S01]  /*44b0*/  @!P0 IADD3 R13, PT, PT, R13, -R0, RZ ;  /* 0x800000000d0d8210 */ /* 0x000fe20007ffe0ff */
[----:B------:R-:W-:Y:S01]  /*44c0*/  @!P0 IMAD R0, R9, R12, R0 ;  /* 0x0000000c09008224 */ /* 0x000fe200078e0200 */
[----:B------:R-:W-:Y:S01]  /*44d0*/  IADD3 R9, PT, PT, -R8, RZ, RZ ;  /* 0x000000ff08097210 */ /* 0x000fe20007ffe1ff */
[--C-:B------:R-:W-:Y:S02]  /*44e0*/  IMAD.MOV R12, RZ, RZ, -R2.reuse ;  /* 0x000000ffff0c7224 */ /* 0x100fe400078e0a02 */
[----:B------:R-:W-:Y:S02]  /*44f0*/  @!P0 IMAD R8, R13, R40, R2 ;  /* 0x000000280d088224 */ /* 0x000fe400078e0202 */
[----:B------:R-:W-:Y:S02]  /*4500*/  @!P0 IMAD.MOV.U32 R2, RZ, RZ, R0 ;  /* 0x000000ffff028224 */ /* 0x000fe400078e0000 */
[----:B------:R-:W-:Y:S02]  /*4510*/  IMAD R11, R3, R12, R11 ;  /* 0x0000000c030b7224 */ /* 0x000fe400078e020b */
[----:B------:R-:W-:Y:S02]  /*4520*/  IMAD R10, R6, R9, R10 ;  /* 0x00000009060a7224 */ /* 0x000fe400078e020a */
[----:B------:R-:W-:Y:S02]  /*4530*/  IMAD R11, R2, R3, R11 ;  /* 0x00000003020b7224 */ /* 0x000fe400078e020b */
[----:B------:R-:W-:Y:S02]  /*4540*/  IMAD R10, R8, R6, R10 ;  /* 0x00000006080a7224 */ /* 0x000fe400078e020a */
.L_x_86:
[----:B------:R-:W-:Y:S05]  /*4550*/  BRA.U UP1, `(.L_x_87) ;  /* 0x0000000101107547 */ /* 0x000fea000b800000 */
[----:B------:R-:W-:Y:S04]  /*4560*/  MOV R2, UR6 ;  /* 0x0000000600027c02 */ /* 0x000fe80008000f00 */
[----:B------:R-:W-:Y:S04]  /*4570*/  SHF.L.U32 R2, R2, 0x1f, RZ ;  /* 0x0000001f02027819 */ /* 0x000fe800000006ff */
[----:B------:R-:W2:Y:S02]  /*4580*/  SYNCS.PHASECHK.TRANS64.TRYWAIT P0, [UR7+0x78], R2 ;  /* 0x00007802ff0075a7 */ /* 0x000ea40008001107 */
[----:B--2---:R-:W-:Y:S05]  /*4590*/  @!P0 BRA `(.L_x_88) ;  /* 0x0000005800948947 */ /* 0x004fea0003800000 */
.L_x_87:
[----:B------:R-:W-:Y:S02]  /*45a0*/  R2UR UR42, R15 ;  /* 0x000000000f2a72ca */ /* 0x000fe400000e0000 */
[----:B------:R-:W-:Y:S02]  /*45b0*/  R2UR UR43, R14 ;  /* 0x000000000e2b72ca */ /* 0x000fe400000e0000 */
[----:B------:R-:W-:Y:S02]  /*45c0*/  ISETP.NE.U32.AND P2, PT, RZ, UR4, PT ;  /* 0x00000004ff007c0c */ /* 0x000fe4000bf45070 */
[----:B------:R-:W-:Y:S02]  /*45d0*/  SHF.L.U32 R14, R29, 0x1f, RZ ;  /* 0x0000001f1d0e7819 */ /* 0x000fe400000006ff */
[----:B------:R-:W-:Y:S05]  /*45e0*/  ISETP.NE.AND.EX P2, PT, RZ, UR5, PT, P2 ;  /* 0x00000005ff007c0c */ /* 0x000fea000bf45320 */
[----:B------:R-:W-:Y:S02]  /*45f0*/  USHF.L.U32 UR42, UR42, 0x8, URZ ;  /* 0x000000082a2a7899 */ /* 0x000fe400080006ff */
[----:B------:R-:W-:Y:S01]  /*4600*/  USHF.L.U32 UR43, UR43, 0x6, URZ ;  /* 0x000000062b2b7899 */ /* 0x000fe200080006ff */
[----:B------:R-:W-:Y:S11]  /*4610*/  BRA.U !UP4, `(.L_x_89) ;  /* 0x000000010c347547 */ /* 0x000ff6000b800000 */
[----:B------:R-:W-:Y:S01]  /*4620*/  UPLOP3.LUT UP0, UPT, UPT, UPT, UP3, 0x80, 0x8 ;  /* 0x000000000008789c */ /* 0x000fe20003f0f030 */
[----:B--2---:R-:W-:Y:S02]  /*4630*/  HFMA2 R0, -RZ, RZ, 0, 5.9604644775390625e-08 ;  /* 0x00000001ff007431 */ /* 0x004fe400000001ff */
[----:B------:R-:W-:Y:S03]  /*4640*/  IMAD.MOV.U32 R96, RZ, RZ, 0x1 ;  /* 0x00000001ff607424 */ /* 0x000fe600078e00ff */
[----:B------:R-:W-:Y:S05]  /*4650*/  PLOP3.LUT P0, PT, PT, PT, UP0, 0x80, 0x8 ;  /* 0x000000000008781c */ /* 0x000fea0003f0f008 */
[----:B------:R-:W2:Y:S01]  /*4660*/  @UP0 LDCU.64 UR10, c[0x0][0x888] ;  /* 0x00011100ff0a07ac */ /* 0x000ea20008000a00 */
[----:B------:R-:W-:Y:S07]  /*4670*/  @UP0 UIMAD UR8, UR36, UR4, URZ ;  /* 0x00000004240802a4 */ /* 0x000fee000f8e02ff */
[----:B------:R-:W-:Y:S01]  /*4680*/  @!P0 PRMT R96, R0, 0x7610, R96 ;  /* 0x0000761000608816 */ /* 0x000fe20000000060 */
[----:B--2---:R-:W-:Y:S03]  /*4690*/  @UP0 UIMAD.WIDE UR10, UR8, 0x4, UR10 ;  /* 0x00000004080a08a5 */ /* 0x004fe6000f8e020a */
[----:B------:R-:W2:Y:S03]  /*46a0*/  @!UP0 LDCU UR8, c[0x0][0x880] ;  /* 0x00011000ff0887ac */ /* 0x000ea60008000800 */
[----:B------:R-:W-:Y:S01]  /*46b0*/  IMAD.U32 R8, RZ, RZ, UR10 ;  /* 0x0000000aff087e24 */ /* 0x000fe2000f8e00ff */
[----:B------:R-:W-:Y:S05]  /*46c0*/  MOV R9, UR11 ;  /* 0x0000000b00097c02 */ /* 0x000fea0008000f00 */
[----:B-----5:R4:W5:Y:S02]  /*46d0*/  @P0 LDG.E R49, desc[UR46][R8.64] ;  /* 0x0000002e08310981 */ /* 0x020964000c1e1900 */
[----:B--2-4-:R-:W-:Y:S07]  /*46e0*/  @!P0 IMAD.U32 R49, RZ, RZ, UR8 ;  /* 0x00000008ff318e24 */ /* 0x014fee000f8e00ff */
.L_x_89:
[----:B-----5:R-:W-:Y:S01]  /*46f0*/  @!P2 FSETP.EQ.AND P0, PT, R49, RZ, PT ;  /* 0x000000ff3100a20b */ /* 0x020fe20003f02000 */
[----:B------:R-:W-:Y:S01]  /*4700*/  @!UPT UIADD3 URZ, UPT, UPT, URZ, URZ, URZ ;  /* 0x000000fffffff290 */ /* 0x000fe2000fffe0ff */
[----:B------:R-:W-:Y:S11]  /*4710*/  @!P2 BRA `(.L_x_90) ;  /* 0x000000000014a947 */ /* 0x000ff60003800000 */
[----:B------:R-:W-:Y:S02]  /*4720*/  LOP3.LUT P2, RZ, R96, 0xff, RZ, 0xc0, !PT ;  /* 0x000000ff60ff7812 */ /* 0x000fe4000784c0ff */
[----:B------:R-:W-:Y:S04]  /*4730*/  PLOP3.LUT P0, PT, PT, PT, UP0, 0x80, 0x8 ;  /* 0x000000000008781c */ /* 0x000fe80003f0f008 */
[----:B------:R-:W-:Y:S07]  /*4740*/  PLOP3.LUT P0, PT, P0, PT, PT, 0x8, 0x80 ;  /* 0x000000000080781c */ /* 0x000fee000070e170 */
[----:B------:R-:W-:Y:S11]  /*4750*/  @P2 FSETP.EQ.AND P0, PT, R49, RZ, PT ;  /* 0x000000ff3100220b */ /* 0x000ff60003f02000 */
[----:B------:R-:W-:Y:S02]  /*4760*/  @!UPT UIADD3 URZ, UPT, UPT, URZ, URZ, URZ ;  /* 0x000000fffffff290 */ /* 0x000fe4000fffe0ff */
.L_x_90:
[----:B------:R-:W4:Y:S01]  /*4770*/  SYNCS.PHASECHK.TRANS64.TRYWAIT P2, [UR7+0x50], R14 ;  /* 0x0000500eff0075a7 */ /* 0x000f220008041107 */
[----:B------:R-:W-:Y:S04]  /*4780*/  ELECT P4, URZ, PT ;  /* 0x0000000000ff782f */ /* 0x000fe80003880000 */
[----:B------:R-:W-:Y:S11]  /*4790*/  PLOP3.LUT P4, PT, P0, P4, PT, 0xf2, 0x2f ;  /* 0x00000000002f781c */ /* 0x000ff60000789e72 */
[----:B------:R-:W-:Y:S02]  /*47a0*/  @!UPT UIADD3 URZ, UPT, UPT, URZ, URZ, URZ ;  /* 0x000000fffffff290 */ /* 0x000fe4000fffe0ff */
[----:B-1----:R-:W-:Y:S05]  /*47b0*/  @!P4 IADD3 R8, P0, PT, R30, 0x580, RZ ;  /* 0x000005801e08c810 */ /* 0x002fea0007f1e0ff */
[----:B--2---:R-:W-:Y:S01]  /*47c0*/  @!P4 IMAD.X R2, RZ, RZ, R31, P0 ;  /* 0x000000ffff02c224 */ /* 0x004fe200000e061f */
[----:B----4-:R-:W-:Y:S07]  /*47d0*/  @!P2 BRA `(.L_x_91) ;  /* 0x00000058001ca947 */ /* 0x010fee0003800000 */
.L_x_173:
[----:B------:R-:W-:Y:S01]  /*47e0*/  @!P4 R2UR UR9, R8 ;  /* 0x000000000809c2ca */ /* 0x000fe200000e0000 */
[----:B------:R-:W-:Y:S01]  /*47f0*/  VOTEU.ALL UP1, P4 ;  /* 0x0000000000ff7886 */ /* 0x000fe20002020000 */
[----:B------:R-:W-:Y:S01]  /*4800*/  @!P4 R2UR UR8, R2 ;  /* 0x000000000208c2ca */ /* 0x000fe200000e0000 */
[----:B------:R-:W-:Y:S01]  /*4810*/  VOTEU.ALL UP2, P4 ;  /* 0x0000000000ff7886 */ /* 0x000fe20002040000 */
[----:B------:R-:W-:Y:S01]  /*4820*/  UMOV UR16, 0x0 ;  /* 0x0000000000107882 */ /* 0x000fe20000000000 */
[----:B------:R-:W-:Y:S01]  /*4830*/  UMOV UR17, 0x10000000 ;  /* 0x1000000000117882 */ /* 0x000fe20000000000 */
[----:B------:R-:W-:Y:S01]  /*4840*/  @!UP1 UIADD3 UR40, UPT, UPT, UR7, 0x200, URZ ;  /* 0x0000020007289890 */ /* 0x000fe2000fffe0ff */
[----:B-1----:R-:W-:Y:S01]  /*4850*/  @!P4 IMAD.MOV.U32 R0, RZ, RZ, 0x1000 ;  /* 0x00001000ff00c424 */ /* 0x002fe200078e00ff */
[----:B------:R-:W-:Y:S01]  /*4860*/  UMOV UR44, UR36 ;  /* 0x00000024002c7c82 */ /* 0x000fe20008000000 */
[----:B------:R-:W-:Y:S01]  /*4870*/  @!UP1 UIADD3 UR10, UPT, UPT, UR42, 0x80, URZ ;  /* 0x000000802a0a9890 */ /* 0x000fe2000fffe0ff */
[----:B------:R-:W-:Y:S01]  /*4880*/  UMOV UR11, UR43 ;  /* 0x0000002b000b7c82 */ /* 0x000fe20008000000 */
[----:B------:R-:W-:Y:S02]  /*4890*/  UMOV UR12, UR36 ;  /* 0x00000024000c7c82 */ /* 0x000fe40008000000 */
[----:B------:R-:W-:Y:S01]  /*48a0*/  IMAD.U32 R8, RZ, RZ, UR9 ;  /* 0x00000009ff087e24 */ /* 0x000fe2000f8e00ff */
[----:B------:R-:W-:Y:S01]  /*48b0*/  UMOV UR9, UR41 ;  /* 0x0000002900097c82 */ /* 0x000fe20008000000 */
[----:B------:R-:W-:Y:S01]  /*48c0*/  IMAD.U32 R9, RZ, RZ, UR8 ;  /* 0x00000008ff097e24 */ /* 0x000fe2000f8e00ff */
[----:B------:R-:W-:Y:S02]  /*48d0*/  @!UP1 UIADD3 UR8, UPT, UPT, UR7, 0xa00, URZ ;  /* 0x00000a0007089890 */ /* 0x000fe4000fffe0ff */
[----:B------:R-:W-:Y:S01]  /*48e0*/  @!P4 R2UR UR18, R8 ;  /* 0x000000000812c2ca */ /* 0x000fe200000e0000 */
[----:B------:R-:W-:Y:S01]  /*48f0*/  VOTEU.ALL UP1, P4 ;  /* 0x0000000000ff7886 */ /* 0x000fe20002020000 */
[----:B------:R-:W-:Y:S01]  /*4900*/  @!P4 R2UR UR19, R9 ;  /* 0x000000000913c2ca */ /* 0x000fe200000e0000 */
[----:B------:R-:W-:Y:S01]  /*4910*/  UPRMT UR14, UR37, 0x654, UR41 ;  /* 0x00000654250e7896 */ /* 0x000fe20008000029 */
[----:B------:R-:W-:Y:S05]  /*4920*/  @!P4 IADD3 R8, P0, PT, R30, 0x580, RZ ;  /* 0x000005801e08c810 */ /* 0x000fea0007f1e0ff */
[----:B------:R-:W-:Y:S06]  /*4930*/  @!P4 IMAD.X R2, RZ, RZ, R31, P0 ;  /* 0x000000ffff02c224 */ /* 0x000fec00000e061f */
[----:B------:R1:W-:Y:S01]  /*4940*/  @!UP2 UTMALDG.3D [UR40], [UR18], desc[UR16] ;  /* 0x000010281200a5b4 */ /* 0x0003e20008011000 */
[----:B------:R1:W-:Y:S01]  /*4950*/  @!UP1 UTMALDG.3D [UR8], [UR18], desc[UR16] ;  /* 0x00001008120095b4 */ /* 0x0003e20008011000 */
[----:B------:R1:W-:Y:S01]  /*4960*/  @!P4 SYNCS.ARRIVE.TRANS64.RED.A0TR RZ, [UR7+0x30], R0 ;  /* 0x00003000ffffc9a7 */ /* 0x0003e20008300407 */
[----:B------:R-:W-:Y:S01]  /*4970*/  SYNCS.ARRIVE.TRANS64.RED.A1T0 RZ, [UR14], RZ ;  /* 0x000000ffffff79a7 */ /* 0x000fe2000810040e */
[----:B------:R-:W2:Y:S02]  /*4980*/  SYNCS.PHASECHK.TRANS64.TRYWAIT P2, [UR7+0x58], R14 ;  /* 0x0000580eff0075a7 */ /* 0x000ea40008041107 */
[----:B-12---:R-:W-:Y:S05]  /*4990*/  @!P2 BRA `(.L_x_92) ;  /* 0x0000005400c4a947 */ /* 0x006fea0003800000 */
.L_x_175:
        /* <DEDUP_REMOVED lines=8> */
[----:B------:R-:W-:Y:S01]  /*4a20*/  @!UP1 UIADD3 UR32, UPT, UPT, UR7, 0x1200, URZ ;  /* 0x0000120007209890 */ /* 0x000fe2000fffe0ff */
[----:B------:R-:W-:Y:S01]  /*4a30*/  UMOV UR35, UR43 ;  /* 0x0000002b00237c82 */ /* 0x000fe20008000000 */
[----:B------:R-:W-:Y:S03]  /*4a40*/  @!UP1 UIADD3 UR10, UPT, UPT, UR42, 0xa0, URZ ;  /* 0x000000a02a0a9890 */ /* 0x000fe6000fffe0ff */
[----:B------:R-:W-:Y:S01]  /*4a50*/  IMAD.U32 R8, RZ, RZ, UR9 ;  /* 0x00000009ff087e24 */ /* 0x000fe2000f8e00ff */
[----:B------:R-:W-:Y:S01]  /*4a60*/  UMOV UR9, UR33 ;  /* 0x0000002100097c82 */ /* 0x000fe20008000000 */
[----:B------:R-:W-:Y:S01]  /*4a70*/  IMAD.U32 R9, RZ, RZ, UR8 ;  /* 0x00000008ff097e24 */ /* 0x000fe2000f8e00ff */
[----:B------:R-:W-:Y:S02]  /*4a80*/  @!UP1 UIADD3 UR8, UPT, UPT, UR7, 0x1a00, URZ ;  /* 0x00001a0007089890 */ /* 0x000fe4000fffe0ff */
[----:B------:R-:W-:Y:S01]  /*4a90*/  @!P4 R2UR UR18, R8 ;  /* 0x000000000812c2ca */ /* 0x000fe200000e0000 */
[----:B------:R-:W-:Y:S01]  /*4aa0*/  VOTEU.ALL UP1, P4 ;  /* 0x0000000000ff7886 */ /* 0x000fe20002020000 */
[----:B------:R-:W-:Y:S01]  /*4ab0*/  @!P4 R2UR UR19, R9 ;  /* 0x000000000913c2ca */ /* 0x000fe200000e0000 */
[----:B------:R-:W-:Y:S01]  /*4ac0*/  UMOV UR11, UR43 ;  /* 0x0000002b000b7c82 */ /* 0x000fe20008000000 */
[----:B------:R-:W-:Y:S01]  /*4ad0*/  UMOV UR12, UR36 ;  /* 0x00000024000c7c82 */ /* 0x000fe20008000000 */
[----:B------:R-:W-:Y:S01]  /*4ae0*/  UPRMT UR14, UR37, 0x654, UR33 ;  /* 0x00000654250e7896 */ /* 0x000fe20008000021 */
[----:B------:R-:W-:Y:S05]  /*4af0*/  @!P4 IADD3 R8, P0, PT, R30, 0x580, RZ ;  /* 0x000005801e08c810 */ /* 0x000fea0007f1e0ff */
[----:B------:R-:W-:Y:S04]  /*4b00*/  @!P4 IMAD.X R2, RZ, RZ, R31, P0 ;  /* 0x000000ffff02c224 */ /* 0x000fe800000e061f */
[----:B------:R1:W-:Y:S01]  /*4b10*/  @!UP2 UTMALDG.3D [UR32], [UR18], desc[UR16] ;  /* 0x000010201200a5b4 */ /* 0x0003e20008011000 */
[----:B------:R1:W-:Y:S01]  /*4b20*/  @!UP1 UTMALDG.3D [UR8], [UR18], desc[UR16] ;  /* 0x00001008120095b4 */ /* 0x0003e20008011000 */
[----:B------:R1:W-:Y:S01]  /*4b30*/  @!P4 SYNCS.ARRIVE.TRANS64.RED.A0TR RZ, [UR7+0x38], R0 ;  /* 0x00003800ffffc9a7 */ /* 0x0003e20008300407 */
[----:B------:R-:W-:Y:S01]  /*4b40*/  SYNCS.ARRIVE.TRANS64.RED.A1T0 RZ, [UR14], RZ ;  /* 0x000000ffffff79a7 */ /* 0x000fe2000810040e */
[----:B------:R-:W2:Y:S02]  /*4b50*/  SYNCS.PHASECHK.TRANS64.TRYWAIT P2, [UR7+0x60], R14 ;  /* 0x0000600eff0075a7 */ /* 0x000ea40008041107 */
[----:B-12---:R-:W-:Y:S05]  /*4b60*/  @!P2 BRA `(.L_x_93) ;  /* 0x000000540068a947 */ /* 0x006fea0003800000 */
.L_x_177:
[----:B------:R-:W2:Y:S01]  /*4b70*/  LDC.64 R12, c[0x0][0xb18] ;  /* 0x0002c600ff0c7b82 */ /* 0x000ea20000000a00 */
[----:B------:R-:W-:Y:S01]  /*4b80*/  @!P4 R2UR UR8, R2 ;  /* 0x000000000208c2ca */ /* 0x000fe200000e0000 */
[----:B------:R-:W-:Y:S01]  /*4b90*/  VOTEU.ALL UP1, P4 ;  /* 0x0000000000ff7886 */ /* 0x000fe20002020000 */
[----:B------:R-:W-:Y:S01]  /*4ba0*/  @!P4 R2UR UR9, R8 ;  /* 0x000000000809c2ca */ /* 0x000fe200000e0000 */
[----:B------:R-:W-:Y:S01]  /*4bb0*/  VOTEU.ALL UP2, P4 ;  /* 0x0000000000ff7886 */ /* 0x000fe20002040000 */
[----:B------:R-:W-:Y:S03]  /*4bc0*/  UMOV UR16, 0x0 ;  /* 0x0000000000107882 */ /* 0x000fe60000000000 */
[----:B------:R-:W4:Y:S01]  /*4bd0*/  @!P1 LDC R2, c[0x0][0xb0c] ;  /* 0x0002c300ff029b82 */ /* 0x000f220000000800 */
[----:B------:R-:W-:Y:S01]  /*4be0*/  @!UP1 UIADD3 UR26, UPT, UPT, UR42, 0x40, URZ ;  /* 0x000000402a1a9890 */ /* 0x000fe2000fffe0ff */
[----:B-1----:R-:W-:Y:S01]  /*4bf0*/  @!P4 IMAD.MOV.U32 R0, RZ, RZ, 0x1000 ;  /* 0x00001000ff00c424 */ /* 0x002fe200078e00ff */
[----:B------:R-:W-:Y:S01]  /*4c00*/  @!UP1 UIADD3 UR24, UPT, UPT, UR7, 0x2200, URZ ;  /* 0x0000220007189890 */ /* 0x000fe2000fffe0ff */
[----:B------:R-:W-:Y:S01]  /*4c10*/  @P3 SHF.R.U32.HI R26, RZ, 0x10, R21 ;  /* 0x00000010ff1a3819 */ /* 0x000fe20000011615 */
[----:B------:R-:W-:Y:S01]  /*4c20*/  UMOV UR17, 0x10000000 ;  /* 0x1000000000117882 */ /* 0x000fe20000000000 */
[----:B------:R-:W-:Y:S01]  /*4c30*/  UMOV UR27, UR43 ;  /* 0x0000002b001b7c82 */ /* 0x000fe20008000000 */
[----:B------:R-:W-:Y:S01]  /*4c40*/  UMOV UR28, UR36 ;  /* 0x00000024001c7c82 */ /* 0x000fe20008000000 */
[----:B------:R-:W-:Y:S01]  /*4c50*/  IMAD.U32 R9, RZ, RZ, UR8 ;  /* 0x00000008ff097e24 */ /* 0x000fe2000f8e00ff */
[----:B------:R-:W-:Y:S01]  /*4c60*/  @!UP1 UIADD3 UR10, UPT, UPT, UR42, 0xc0, URZ ;  /* 0x000000c02a0a9890 */ /* 0x000fe2000fffe0ff */
[----:B------:R-:W-:Y:S01]  /*4c70*/  IMAD.U32 R8, RZ, RZ, UR9 ;  /* 0x00000009ff087e24 */ /* 0x000fe2000f8e00ff */
[----:B------:R-:W-:Y:S01]  /*4c80*/  @!UP1 UIADD3 UR8, UPT, UPT, UR7, 0x2a00, URZ ;  /* 0x00002a0007089890 */ /* 0x000fe2000fffe0ff */
[----:B------:R-:W-:Y:S01]  /*4c90*/  VIADD R28, R28, 0x1 ;  /* 0x000000011c1c7836 */ /* 0x000fe20000000000 */
[----:B------:R-:W-:Y:S01]  /*4ca0*/  @!P4 R2UR UR19, R9 ;  /* 0x000000000913c2ca */ /* 0x000fe200000e0000 */
[----:B------:R-:W-:Y:S01]  /*4cb0*/  VOTEU.ALL UP1, P4 ;  /* 0x0000000000ff7886 */ /* 0x000fe20002020000 */
[----:B------:R-:W-:Y:S01]  /*4cc0*/  @!P4 R2UR UR18, R8 ;  /* 0x000000000812c2ca */ /* 0x000fe200000e0000 */
[----:B------:R-:W-:Y:S01]  /*4cd0*/  UMOV UR9, UR25 ;  /* 0x0000001900097c82 */ /* 0x000fe20008000000 */
[----:B------:R-:W1:Y:S01]  /*4ce0*/  LDC.64 R8, c[0x0][0xb10] ;  /* 0x0002c400ff087b82 */ /* 0x000e620000000a00 */
[----:B------:R-:W-:Y:S01]  /*4cf0*/  UMOV UR11, UR43 ;  /* 0x0000002b000b7c82 */ /* 0x000fe20008000000 */
[----:B------:R-:W-:Y:S01]  /*4d00*/  UMOV UR12, UR36 ;  /* 0x00000024000c7c82 */ /* 0x000fe20008000000 */
[----:B------:R-:W-:Y:S08]  /*4d10*/  UPRMT UR14, UR37, 0x654, UR25 ;  /* 0x00000654250e7896 */ /* 0x000ff00008000019 */
[----:B------:R1:W-:Y:S01]  /*4d20*/  @!UP2 UTMALDG.3D [UR24], [UR18], desc[UR16] ;  /* 0x000010181200a5b4 */ /* 0x0003e20008011000 */
[----:B------:R1:W-:Y:S01]  /*4d30*/  @!UP1 UTMALDG.3D [UR8], [UR18], desc[UR16] ;  /* 0x00001008120095b4 */ /* 0x0003e20008011000 */
[----:B------:R5:W-:Y:S01]  /*4d40*/  @!P4 SYNCS.ARRIVE.TRANS64.RED.A0TR RZ, [UR7+0x40], R0 ;  /* 0x00004000ffffc9a7 */ /* 0x000be20008300407 */
[C---:B-1----:R-:W-:Y:S01]  /*4d50*/  @!P1 IMAD.HI.U32 R8, R11.reuse, R8, RZ ;  /* 0x000000080b089227 */ /* 0x042fe200078e00ff */
[----:B--2---:R-:W-:Y:S02]  /*4d60*/  @!P1 ISETP.NE.AND P0, PT, R12, 0x1, PT ;  /* 0x000000010c00980c */ /* 0x004fe40003f05270 */
[----:B----4-:R-:W-:Y:S01]  /*4d70*/  @!P1 ISETP.NE.AND P2, PT, R2, 0x1, PT ;  /* 0x000000010200980c */ /* 0x010fe20003f45270 */
[C---:B------:R-:W-:Y:S01]  /*4d80*/  @!P1 IMAD.HI.U32 R13, R10.reuse, R13, RZ ;  /* 0x0000000d0a0d9227 */ /* 0x040fe200078e00ff */
[----:B------:R-:W-:Y:S04]  /*4d90*/  @!P1 SHF.R.U32.HI R8, RZ, R9, R8 ;  /* 0x00000009ff089219 */ /* 0x000fe80000011608 */
[----:B------:R-:W-:Y:S01]  /*4da0*/  @!P1 SEL R8, R11, R8, !P2 ;  /* 0x000000080b089207 */ /* 0x000fe20005000000 */
[----:B------:R-:W-:Y:S01]  /*4db0*/  SYNCS.ARRIVE.TRANS64.RED.A1T0 RZ, [UR14], RZ ;  /* 0x000000ffffff79a7 */ /* 0x000fe2000810040e */
[----:B------:R-:W1:Y:S01]  /*4dc0*/  SYNCS.PHASECHK.TRANS64.TRYWAIT P5, [UR7+0x68], R14 ;  /* 0x0000680eff0075a7 */ /* 0x000e6200080a1107 */
[----:B-----5:R-:W2:Y:S02]  /*4dd0*/  @!P1 LDC R0, c[0x0][0xb20] ;  /* 0x0002c800ff009b82 */ /* 0x020ea40000000800 */
[----:B--2---:R-:W-:Y:S04]  /*4de0*/  @!P1 SHF.R.U32.HI R0, RZ, R0, R13 ;  /* 0x00000000ff009219 */ /* 0x004fe8000001160d */
[----:B------:R-:W-:Y:S05]  /*4df0*/  @!P1 SEL R9, R10, R0, !P0 ;  /* 0x000000000a099207 */ /* 0x000fea0004000000 */
[----:B------:R-:W-:Y:S02]  /*4e00*/  @!P1 IMAD.IADD R0, R9, 0x1, -R8 ;  /* 0x0000000109009824 */ /* 0x000fe400078e0a08 */
[----:B------:R-:W-:Y:S02]  /*4e10*/  @!P1 IMAD.IADD R8, R8, 0x1, -R9 ;  /* 0x0000000108089824 */ /* 0x000fe400078e0a09 */
[----:B------:R-:W-:Y:S02]  /*4e20*/  @!P1 IMAD R11, R0, R2, R11 ;  /* 0x00000002000b9224 */ /* 0x000fe400078e020b */
[----:B------:R-:W-:Y:S01]  /*4e30*/  @!P1 IMAD R10, R8, R12, R10 ;  /* 0x0000000c080a9224 */ /* 0x000fe200078e020a */
[----:B-1----:R-:W-:Y:S06]  /*4e40*/  @!P5 BRA `(.L_x_94) ;  /* 0x0000005000c8d947 */ /* 0x002fec0003800000 */
.L_x_179:
[----:B------:R-:W-:Y:S01]  /*4e50*/  @!P4 IADD3 R2, P0, PT, R30, 0x580, RZ ;  /* 0x000005801e02c810 */ /* 0x000fe20007f1e0ff */
[----:B------:R-:W-:Y:S01]  /*4e60*/  VOTEU.ALL UP1, P4 ;  /* 0x0000000000ff7886 */ /* 0x000fe20002020000 */
[----:B------:R-:W-:Y:S01]  /*4e70*/  VOTEU.ALL UP2, P4 ;  /* 0x0000000000ff7886 */ /* 0x000fe20002040000 */
[----:B------:R-:W-:Y:S01]  /*4e80*/  UMOV UR14, 0x0 ;  /* 0x00000000000e7882 */ /* 0x000fe20000000000 */
[----:B------:R-:W-:Y:S01]  /*4e90*/  @!P4 R2UR UR9, R2 ;  /* 0x000000000209c2ca */ /* 0x000fe200000e0000 */
[----:B-1----:R-:W-:Y:S01]  /*4ea0*/  @!P4 IMAD.X R0, RZ, RZ, R31, P0 ;  /* 0x000000ffff00c224 */ /* 0x002fe200000e061f */
[----:B------:R-:W-:Y:S01]  /*4eb0*/  @!UP1 UIADD3 UR17, UPT, UPT, UR7, 0x48, URZ ;  /* 0x0000004807119890 */ /* 0x000fe2000fffe0ff */
[----:B------:R-:W-:Y:S01]  /*4ec0*/  ISETP.NE.AND P0, PT, R28, 0x2, PT ;  /* 0x000000021c00780c */ /* 0x000fe20003f05270 */
[----:B------:R-:W-:Y:S01]  /*4ed0*/  @!UP1 UIADD3 UR18, UPT, UPT, UR42, 0x60, URZ ;  /* 0x000000602a129890 */ /* 0x000fe2000fffe0ff */
[----:B------:R-:W-:Y:S01]  /*4ee0*/  LOP3.LUT R29, R29, 0x1, RZ, 0x3c, !PT ;  /* 0x000000011d1d7812 */ /* 0x000fe200078e3cff */
[----:B------:R-:W-:Y:S01]  /*4ef0*/  @!UP1 UIADD3 UR16, UPT, UPT, UR7, 0x3200, URZ ;  /* 0x0000320007109890 */ /* 0x000fe2000fffe0ff */
[----:B------:R-:W-:Y:S01]  /*4f00*/  @!P4 R2UR UR8, R0 ;  /* 0x000000000008c2ca */ /* 0x000fe200000e0000 */
[----:B------:R-:W-:Y:S01]  /*4f10*/  UMOV UR15, 0x10000000 ;  /* 0x10000000000f7882 */ /* 0x000fe20000000000 */
[----:B------:R-:W-:Y:S01]  /*4f20*/  UMOV UR19, UR43 ;  /* 0x0000002b00137c82 */ /* 0x000fe20008000000 */
[----:B------:R-:W-:Y:S01]  /*4f30*/  UMOV UR20, UR36 ;  /* 0x0000002400147c82 */ /* 0x000fe20008000000 */
[----:B------:R-:W-:Y:S01]  /*4f40*/  @!UP1 UIADD3 UR10, UPT, UPT, UR42, 0xe0, URZ ;  /* 0x000000e02a0a9890 */ /* 0x000fe2000fffe0ff */
[----:B------:R-:W-:Y:S01]  /*4f50*/  SEL R0, RZ, 0x1, P0 ;  /* 0x00000001ff007807 */ /* 0x000fe20000000000 */
[----:B------:R-:W-:Y:S01]  /*4f60*/  IMAD.U32 R8, RZ, RZ, UR9 ;  /* 0x00000009ff087e24 */ /* 0x000fe2000f8e00ff */
[----:B------:R-:W-:Y:S01]  /*4f70*/  UMOV UR11, UR43 ;  /* 0x0000002b000b7c82 */ /* 0x000fe20008000000 */
[----:B------:R-:W-:Y:S01]  /*4f80*/  UMOV UR12, UR36 ;  /* 0x00000024000c7c82 */ /* 0x000fe20008000000 */
[----:B------:R-:W-:Y:S01]  /*4f90*/  UMOV UR9, UR17 ;  /* 0x0000001100097c82 */ /* 0x000fe20008000000 */
[----:B------:R-:W-:Y:S01]  /*4fa0*/  @P3 R2UR UR36, R26 ;  /* 0x000000001a2432ca */ /* 0x000fe200000e0000 */
[----:B------:R-:W-:Y:S01]  /*4fb0*/  IMAD.IADD R15, R10, 0x1, R94 ;  /* 0x000000010a0f7824 */ /* 0x000fe200078e025e */
[----:B------:R-:W-:Y:S01]  /*4fc0*/  @!P4 R2UR UR22, R8 ;  /* 0x000000000816c2ca */ /* 0x000fe200000e0000 */
[----:B------:R-:W-:Y:S01]  /*4fd0*/  IMAD.U32 R9, RZ, RZ, UR8 ;  /* 0x00000008ff097e24 */ /* 0x000fe2000f8e00ff */
[----:B------:R-:W-:Y:S01]  /*4fe0*/  @!UP1 UIADD3 UR8, UPT, UPT, UR7, 0x3a00, URZ ;  /* 0x00003a0007089890 */ /* 0x000fe2000fffe0ff */
[----:B------:R-:W-:Y:S01]  /*4ff0*/  LOP3.LUT R27, R27, R0, RZ, 0x3c, !PT ;  /* 0x000000001b1b7212 */ /* 0x000fe200078e3cff */
[----:B------:R-:W-:Y:S01]  /*5000*/  VOTEU.ALL UP1, P4 ;  /* 0x0000000000ff7886 */ /* 0x000fe20002020000 */
[----:B------:R-:W-:Y:S01]  /*5010*/  IMAD.IADD R14, R11, 0x1, R95 ;  /* 0x000000010b0e7824 */ /* 0x000fe200078e025f */
[----:B------:R-:W-:Y:S02]  /*5020*/  @!P4 R2UR UR23, R9 ;  /* 0x000000000917c2ca */ /* 0x000fe400000e0000 */
[----:B------:R-:W-:Y:S11]  /*5030*/  SEL R28, R28, RZ, P0 ;  /* 0x000000ff1c1c7207 */ /* 0x000ff60000000000 */
[----:B------:R2:W-:Y:S01]  /*5040*/  @!UP2 UTMALDG.3D [UR16], [UR22], desc[UR14] ;  /* 0x00000e101600a5b4 */ /* 0x0005e20008011000 */
[----:B------:R2:W-:Y:S01]  /*5050*/  @!UP1 UTMALDG.3D [UR8], [UR22], desc[UR14] ;  /* 0x00000e08160095b4 */ /* 0x0005e20008011000 */
[----:B------:R2:W-:Y:S01]  /*5060*/  @!P4 SYNCS.ARRIVE.TRANS64.RED.A0TR RZ, [UR7+0x48], R25 ;  /* 0x00004819ffffc9a7 */ /* 0x0005e20008300407 */
[----:B------:R-:W-:Y:S01]  /*5070*/  UPLOP3.LUT UP1, UPT, UPT, UPT, UPT, 0x80, 0x8 ;  /* 0x000000000008789c */ /* 0x000fe20003f2f070 */
[----:B------:R-:W-:Y:S01]  /*5080*/  SYNCS.ARRIVE.TRANS64.RED.A1T0 RZ, [UR13], RZ ;  /* 0x000000ffffff79a7 */ /* 0x000fe2000810040d */
[----:B------:R-:W-:Y:S09]  /*5090*/  @P3 BRA `(.L_x_95) ;  /* 0xfffffff000343947 */ /* 0x000ff2000383ffff */
[----:B------:R-:W-:-:S04]  /*50a0*/  SHF.L.U32 R2, R29, 0x1f, RZ ;  /* 0x0000001f1d027819 */ /* 0x000fc800000006ff */
[----:B------:R-:W1:Y:S02]  /*50b0*/  SYNCS.PHASECHK.TRANS64.TRYWAIT P0, [UR7+0x50], R2 ;  /* 0x00005002ff0075a7 */ /* 0x000e640008001107 */
[----:B-1----:R-:W-:Y:S05]  /*50c0*/  @!P0 BRA `(.L_x_96) ;  /* 0x0000005000408947 */ /* 0x002fea0003800000 */
.L_x_181:
[----:B------:R-:W4:Y:S02]  /*50d0*/  SYNCS.PHASECHK.TRANS64.TRYWAIT P0, [UR7+0x58], R2 ;  /* 0x00005802ff0075a7 */ /* 0x000f240008001107 */
[----:B----4-:R-:W-:Y:S05]  /*50e0*/  @!P0 BRA `(.L_x_97) ;  /* 0x0000005000508947 */ /* 0x010fea0003800000 */
.L_x_183:
[----:B------:R-:W4:Y:S02]  /*50f0*/  SYNCS.PHASECHK.TRANS64.TRYWAIT P0, [UR7+0x60], R2 ;  /* 0x00006002ff0075a7 */ /* 0x000f240008001107 */
[----:B----4-:R-:W-:Y:S05]  /*5100*/  @!P0 BRA `(.L_x_98) ;  /* 0x0000005000608947 */ /* 0x010fea0003800000 */
.L_x_185:
[----:B-1----:R-:W-:-:S07]  /*5110*/  MOV R0, UR7 ;  /* 0x0000000700007c02 */ /* 0x002fce0008000f00 */
.L_x_99:
[----:B-1----:R-:W-:-:S04]  /*5120*/  SHF.L.U32 R2, R29, 0x1f, RZ ;  /* 0x0000001f1d027819 */ /* 0x002fc800000006ff */
[----:B------:R1:W4:Y:S03]  /*5130*/  SYNCS.PHASECHK.TRANS64.TRYWAIT P0, [R0+URZ+0x68], R2 ;  /* 0x00006802000075a7 */ /* 0x00032600080011ff */
[----:B----4-:R-:W-:Y:S05]  /*5140*/  @!P0 NANOSLEEP.SYNCS 0x989680 ;  /* 0x009896800000895d */ /* 0x010fea0003900000 */
[----:B------:R-:W4:Y:S02]  /*5150*/  @!P0 SYNCS.PHASECHK.TRANS64 P0, [R0+URZ+0x68], R2 ;  /* 0x00006802000085a7 */ /* 0x000f2400080010ff */
[----:B--2-4-:R-:W-:Y:S05]  /*5160*/  @P0 EXIT ;  /* 0x000000000000094d */ /* 0x014fea0003800000 */
[----:B------:R-:W-:Y:S05]  /*5170*/  BRA `(.L_x_99) ;  /* 0xfffffffc00e87947 */ /* 0x000fea000383ffff */
.L_x_84:
[----:B------:R-:W-:-:S06]  /*5180*/  UISETP.GE.AND UP1, UPT, UR10, 0x4, UPT ;  /* 0x000000040a00788c */ /* 0x000fcc000bf26270 */
[----:B------:R-:W-:-:S13]  /*5190*/  PLOP3.LUT P0, PT, PT, PT, UP1, 0x80, 0x8 ;  /* 0x000000000008781c */ /* 0x000fda0003f0f018 */
[----:B------:R-:W-:Y:S05]  /*51a0*/  @!P0 EXIT ;  /* 0x000000000000894d */ /* 0x000fea0003800000 */
[----:B------:R-:W-:Y:S01]  /*51b0*/  BAR.SYNC.DEFER_BLOCKING 0x6, 0xa0 ;  /* 0x0182800000007b1d */ /* 0x000fe20000010000 */
[C---:B------:R-:W-:Y:S01]  /*51c0*/  IMAD.SHL.U32 R101, R109.reuse, 0x20, RZ ;  /* 0x000000206d657824 */ /* 0x040fe200078e00ff */
[----:B------:R-:W-:Y:S01]  /*51d0*/  CS2R R106, SRZ ;  /* 0x00000000006a7805 */ /* 0x000fe2000001ff00 */
[C---:B------:R-:W-:Y:S01]  /*51e0*/  IMAD.SHL.U32 R2, R109.reuse, 0x4, RZ ;  /* 0x000000046d027824 */ /* 0x040fe200078e00ff */
[----:B------:R-:W-:Y:S01]  /*51f0*/  CS2R R104, SRZ ;  /* 0x0000000000687805 */ /* 0x000fe2000001ff00 */
[----:B------:R-:W-:Y:S01]  /*5200*/  IMAD.U32 R46, R109, 0x10000, RZ ;  /* 0x000100006d2e7824 */ /* 0x000fe200078e00ff */
[----:B------:R-:W-:Y:S02]  /*5210*/  UMOV UR49, 0x400 ;  /* 0x0000040000317882 */ /* 0x000fe40000000000 */
[----:B------:R-:W1:Y:S01]  /*5220*/  LDC R99, c[0x0][0x370] ;  /* 0x0000dc00ff637b82 */ /* 0x000e620000000800 */
[----:B------:R-:W-:Y:S01]  /*5230*/  ULEA UR49, UR37, UR49, 0x18 ;  /* 0x0000003125317291 */ /* 0x000fe2000f8ec0ff */
[C---:B------:R-:W-:Y:S01]  /*5240*/  LOP3.LUT R3, R101.reuse, 0x80, RZ, 0xc0, !PT ;  /* 0x0000008065037812 */ /* 0x040fe200078ec0ff */
[C---:B------:R-:W-:Y:S01]  /*5250*/  IMAD.SHL.U32 R4, R102.reuse, 0x400, RZ ;  /* 0x0000040066047824 */ /* 0x040fe200078e00ff */
[----:B------:R-:W-:Y:S01]  /*5260*/  LOP3.LUT R100, R101, 0xb60, RZ, 0xc0, !PT ;  /* 0x00000b6065647812 */ /* 0x000fe200078ec0ff */
[----:B------:R-:W-:Y:S01]  /*5270*/  UIADD3 UR4, UPT, UPT, UR49, 0x4200, URZ ;  /* 0x0000420031047890 */ /* 0x000fe2000fffe0ff */
[----:B------:R-:W-:Y:S01]  /*5280*/  LOP3.LUT R2, R3, 0x10, R2, 0xf8, !PT ;  /* 0x0000001003027812 */ /* 0x000fe200078ef802 */
[----:B------:R-:W-:Y:S01]  /*5290*/  IMAD.SHL.U32 R3, R102, 0x200000, RZ ;  /* 0x0020000066037824 */ /* 0x000fe200078e00ff */
[----:B------:R-:W2:Y:S01]  /*52a0*/  LDC R42, c[0x0][0xb0c] ;  /* 0x0002c300ff2a7b82 */ /* 0x000ea20000000800 */
[----:B------:R-:W-:Y:S01]  /*52b0*/  LOP3.LUT R100, R100, 0x400, R4, 0xf8, !PT ;  /* 0x0000040064647812 */ /* 0x000fe200078ef804 */
[----:B------:R-:W-:Y:S01]  /*52c0*/  IMAD.MOV.U32 R45, RZ, RZ, RZ ;  /* 0x000000ffff2d7224 */ /* 0x000fe200078e00ff */
[----:B------:R-:W-:Y:S01]  /*52d0*/  LOP3.LUT P0, RZ, R101, 0x80, RZ, 0xc0, !PT ;  /* 0x0000008065ff7812 */ /* 0x000fe2000780c0ff */
[----:B------:R-:W-:Y:S01]  /*52e0*/  IMAD.MOV.U32 R112, RZ, RZ, RZ ;  /* 0x000000ffff707224 */ /* 0x000fe200078e00ff */
[----:B------:R-:W-:Y:S01]  /*52f0*/  LOP3.LUT R3, R3, 0x200000, RZ, 0xc0, !PT ;  /* 0x0020000003037812 */ /* 0x000fe200078ec0ff */
[----:B------:R-:W-:Y:S01]  /*5300*/  IMAD.U32 R108, RZ, RZ, UR4 ;  /* 0x00000004ff6c7e24 */ /* 0x000fe2000f8e00ff */
[----:B------:R-:W-:Y:S01]  /*5310*/  LOP3.LUT R100, R100, R2, RZ, 0xfc, !PT ;  /* 0x0000000264647212 */ /* 0x000fe200078efcff */
[----:B------:R-:W3:Y:S01]  /*5320*/  LDC R97, c[0x0][0xb20] ;  /* 0x0002c800ff617b82 */ /* 0x000ee20000000800 */
[----:B------:R-:W4:Y:S01]  /*5330*/  LDS R0, [UR49+0x130] ;  /* 0x00013031ff007984 */ /* 0x000f220008000800 */
[----:B------:R-:W-:Y:S01]  /*5340*/  LOP3.LUT R46, R3, 0x400000, R46, 0xf8, !PT ;  /* 0x00400000032e7812 */ /* 0x000fe200078ef82e */
[----:B------:R-:W1:Y:S01]  /*5350*/  LDCU.64 UR52, c[0x0][0x348] ;  /* 0x00006900ff3477ac */ /* 0x000e620008000a00 */
[----:B------:R-:W-:-:S02]  /*5360*/  P2R R2, PR, RZ, 0x1 ;  /* 0x00000001ff027803 */ /* 0x000fc40000000000 */
[----:B------:R-:W-:Y:S01]  /*5370*/  LOP3.LUT R109, R109, 0x60, RZ, 0xc0, !PT ;  /* 0x000000606d6d7812 */ /* 0x000fe200078ec0ff */
[----:B------:R-:W1:Y:S01]  /*5380*/  LDCU.64 UR38, c[0x0][0x888] ;  /* 0x00011100ff2677ac */ /* 0x000e620008000a00 */
[----:B------:R-:W1:Y:S01]  /*5390*/  LDC R41, c[0x0][0xb30] ;  /* 0x0002cc00ff297b82 */ /* 0x000e620000000800 */
[----:B------:R-:W1:Y:S01]  /*53a0*/  LDCU.64 UR44, c[0x0][0x890] ;  /* 0x00011200ff2c77ac */ /* 0x000e620008000a00 */
[----:B------:R-:W-:-:S06]  /*53b0*/  UIADD3 UR48, UPT, UPT, UR49, 0x200, URZ ;  /* 0x0000020031307890 */ /* 0x000fcc000fffe0ff */
[----:B------:R-:W1:Y:S08]  /*53c0*/  LDC.64 R92, c[0x0][0xb10] ;  /* 0x0002c400ff5c7b82 */ /* 0x000e700000000a00 */
[----:B------:R-:W1:Y:S08]  /*53d0*/  LDC.64 R38, c[0x0][0xb18] ;  /* 0x0002c600ff267b82 */ /* 0x000e700000000a00 */
[----:B------:R-:W1:Y:S08]  /*53e0*/  LDC.64 R36, c[0x0][0xb28] ;  /* 0x0002ca00ff247b82 */ /* 0x000e700000000a00 */
[----:B------:R-:W1:Y:S01]  /*53f0*/  LDC.64 R90, c[0x0][0x8b0] ;  /* 0x00022c00ff5a7b82 */ /* 0x000e620000000a00 */
[----:B----4-:R-:W-:-:S07]  /*5400*/  IMAD.IADD R46, R0, 0x1, R46 ;  /* 0x00000001002e7824 */ /* 0x010fce00078e022e */
[----:B------:R-:W4:Y:S08]  /*5410*/  LDC.64 R88, c[0x0][0x8a8] ;  /* 0x00022a00ff587b82 */ /* 0x000f300000000a00 */
[----:B--23--:R-:W1:Y:S02]  /*5420*/  LDC R98, c[0x0][0x374] ;  /* 0x0000dd00ff627b82 */ /* 0x00ce640000000800 */
.L_x_141:
[----:B------:R-:W-:Y:S02]  /*5430*/  LEA R0, R112, UR49, 0x3 ;  /* 0x0000003170007c11 */ /* 0x000fe4000f8e18ff */
[----:B------:R-:W-:Y:S02]  /*5440*/  SHF.L.U32 R2, R106, 0x1f, RZ ;  /* 0x0000001f6a027819 */ /* 0x000fe400000006ff */
[----:B------:R-:W-:Y:S02]  /*5450*/  LEA R16, R112, UR49, 0x4 ;  /* 0x0000003170107c11 */ /* 0x000fe4000f8e20ff */
[----:B------:R-:W2:Y:S02]  /*5460*/  SYNCS.PHASECHK.TRANS64.TRYWAIT P0, [R0+URZ+0x80], R2 ;  /* 0x00008002000075a7 */ /* 0x000ea400080011ff */
[----:B-12---:R-:W-:Y:S05]  /*5470*/  @!P0 BRA `(.L_x_100) ;  /* 0x0000004c009c8947 */ /* 0x006fea0003800000 */
.L_x_186:
[----:B------:R-:W3:Y:S01]  /*5480*/  LDC.64 R10, c[0x0][0xb10] ;  /* 0x0002c400ff0a7b82 */ /* 0x000ee20000000a00 */
[----:B------:R-:W4:Y:S01]  /*5490*/  LDS.128 R16, [R16+0x110] ;  /* 0x0001100010107984 */ /* 0x000f220000000c00 */
[----:B-1----:R-:W-:Y:S01]  /*54a0*/  ISETP.NE.AND P1, PT, R41, 0x1, PT ;  /* 0x000000012900780c */ /* 0x002fe20003f25270 */
[----:B--2---:R-:W-:Y:S01]  /*54b0*/  VIADD R0, R0, 0x90 ;  /* 0x0000009000007836 */ /* 0x004fe20000000000 */
[----:B------:R-:W-:Y:S04]  /*54c0*/  ISETP.GE.AND P0, PT, R40, 0x1, PT ;  /* 0x000000012800780c */ /* 0x000fe80003f06270 */
[----:B------:R-:W1:Y:S01]  /*54d0*/  LDC.64 R8, c[0x0][0xb18] ;  /* 0x0002c600ff087b82 */ /* 0x000e620000000a00 */
[----:B------:R-:W-:Y:S01]  /*54e0*/  PRMT R0, RZ, 0x654, R0 ;  /* 0x00000654ff007816 */ /* 0x000fe20000000000 */
[----:B------:R-:W-:Y:S01]  /*54f0*/  @!PT LDS RZ, [RZ] ;  /* 0x00000000fffff984 */ /* 0x000fe20000000800 */
[----:B------:R-:W-:Y:S01]  /*5500*/  @!PT LDS RZ, [RZ] ;  /* 0x00000000fffff984 */ /* 0x000fe20000000800 */
[----:B------:R-:W-:Y:S01]  /*5510*/  @!PT LDS RZ, [RZ] ;  /* 0x00000000fffff984 */ /* 0x000fe20000000800 */
[----:B------:R-:W-:Y:S01]  /*5520*/  @!PT LDS RZ, [RZ] ;  /* 0x00000000fffff984 */ /* 0x000fe20000000800 */
[----:B------:R2:W-:Y:S06]  /*5530*/  MEMBAR.ALL.CTA ;  /* 0x0000000000007992 */ /* 0x0005ec0000008000 */
[----:B--2---:R-:W2:Y:S01]  /*5540*/  FENCE.VIEW.ASYNC.S ;  /* 0x00000000000073c6 */ /* 0x004ea20000000000 */
[----:B------:R-:W1:Y:S08]  /*5550*/  @!P1 LDC R12, c[0x0][0xb20] ;  /* 0x0002c800ff0c9b82 */ /* 0x000e700000000800 */
[----:B------:R-:W1:Y:S01]  /*5560*/  @!P1 LDC R7, c[0x0][0xb0c] ;  /* 0x0002c300ff079b82 */ /* 0x000e620000000800 */
[----:B--2---:R2:W-:Y:S01]  /*5570*/  SYNCS.ARRIVE.TRANS64.RED.A1T0 RZ, [R0+URZ], RZ ;  /* 0x000000ff00ff79a7 */ /* 0x0045e200081004ff */
[----:B----4-:R-:W-:Y:S04]  /*5580*/  LOP3.LUT P4, RZ, R18, 0x1, RZ, 0xc0, !PT ;  /* 0x0000000112ff7812 */ /* 0x010fe8000788c0ff */
[----:B------:R-:W-:Y:S09]  /*5590*/  P2R R110, PR, RZ, 0x10 ;  /* 0x00000010ff6e7803 */ /* 0x000ff20000000000 */
[----:B------:R-:W-:Y:S02]  /*55a0*/  @P4 MOV R44, R16 ;  /* 0x00000010002c4202 */ /* 0x000fe40000000f00 */
[----:B------:R-:W-:Y:S01]  /*55b0*/  @P4 LOP3.LUT R43, R17, 0xffff, RZ, 0xc0, !PT ;  /* 0x0000ffff112b4812 */ /* 0x000fe200078ec0ff */
[----:B--23--:R-:W-:Y:S06]  /*55c0*/  @!P0 BRA `(.L_x_101) ;  /* 0x0000000000a48947 */ /* 0x00cfec0003800000 */
[----:B------:R-:W-:Y:S01]  /*55d0*/  IMAD.HI.U32 R0, R98, R39, RZ ;  /* 0x0000002762007227 */ /* 0x000fe200078e00ff */
[----:B------:R-:W-:Y:S02]  /*55e0*/  ISETP.NE.AND P0, PT, R38, 0x1, PT ;  /* 0x000000012600780c */ /* 0x000fe40003f05270 */
[----:B------:R-:W-:Y:S01]  /*55f0*/  ISETP.NE.AND P2, PT, R40, 0x1, PT ;  /* 0x000000012800780c */ /* 0x000fe20003f45270 */
[----:B------:R-:W-:Y:S01]  /*5600*/  IMAD.HI.U32 R4, R99, R92, RZ ;  /* 0x0000005c63047227 */ /* 0x000fe200078e00ff */
[----:B------:R-:W-:Y:S02]  /*5610*/  SHF.R.U32.HI R0, RZ, R97, R0 ;  /* 0x00000061ff007219 */ /* 0x000fe40000011600 */
[----:B------:R-:W-:Y:S01]  /*5620*/  ISETP.NE.AND P3, PT, R42, 0x1, PT ;  /* 0x000000012a00780c */ /* 0x000fe20003f65270 */
[----:B------:R-:W-:Y:S01]  /*5630*/  IMAD.HI.U32 R6, R43, R39, RZ ;  /* 0x000000272b067227 */ /* 0x000fe200078e00ff */
[-C--:B------:R-:W-:Y:S02]  /*5640*/  SHF.R.U32.HI R4, RZ, R93.reuse, R4 ;  /* 0x0000005dff047219 */ /* 0x080fe40000011604 */
[----:B------:R-:W-:Y:S01]  /*5650*/  SEL R0, R98, R0, !P0 ;  /* 0x0000000062007207 */ /* 0x000fe20004000000 */
[----:B------:R-:W-:Y:S01]  /*5660*/  IMAD.HI.U32 R5, R44, R92, RZ ;  /* 0x0000005c2c057227 */ /* 0x000fe200078e00ff */
[----:B------:R-:W-:Y:S03]  /*5670*/  SEL R4, R99, R4, !P3 ;  /* 0x0000000463047207 */ /* 0x000fe60005800000 */
[-C--:B------:R-:W-:Y:S01]  /*5680*/  IMAD.HI.U32 R3, R0, R36.reuse, RZ ;  /* 0x0000002400037227 */ /* 0x080fe200078e00ff */
[----:B------:R-:W-:Y:S03]  /*5690*/  SHF.R.U32.HI R5, RZ, R93, R5 ;  /* 0x0000005dff057219 */ /* 0x000fe60000011605 */
[----:B------:R-:W-:Y:S01]  /*56a0*/  IMAD.HI.U32 R2, R4, R36, RZ ;  /* 0x0000002404027227 */ /* 0x000fe200078e00ff */
[----:B------:R-:W-:Y:S02]  /*56b0*/  @P2 SHF.R.U32.HI R0, RZ, R37, R3 ;  /* 0x00000025ff002219 */ /* 0x000fe40000011603 */
[----:B------:R-:W-:Y:S02]  /*56c0*/  SHF.R.U32.HI R3, RZ, R97, R6 ;  /* 0x00000061ff037219 */ /* 0x000fe40000011606 */
[----:B------:R-:W-:Y:S01]  /*56d0*/  @P2 SHF.R.U32.HI R4, RZ, R37, R2 ;  /* 0x00000025ff042219 */ /* 0x000fe20000011602 */
[----:B------:R-:W-:Y:S01]  /*56e0*/  IMAD R0, R40, R0, RZ ;  /* 0x0000000028007224 */ /* 0x000fe200078e02ff */
[----:B------:R-:W-:Y:S02]  /*56f0*/  SEL R3, R43, R3, !P0 ;  /* 0x000000032b037207 */ /* 0x000fe40004000000 */
[----:B------:R-:W-:Y:S01]  /*5700*/  SEL R2, R44, R5, !P3 ;  /* 0x000000052c027207 */ /* 0x000fe20005800000 */
[----:B------:R-:W-:Y:S01]  /*5710*/  IMAD R5, R40, R4, RZ ;  /* 0x0000000428057224 */ /* 0x000fe200078e02ff */
[C---:B------:R-:W-:Y:S01]  /*5720*/  ISETP.GE.AND P0, PT, R3.reuse, R0, PT ;  /* 0x000000000300720c */ /* 0x040fe20003f06270 */
[C---:B------:R-:W-:Y:S03]  /*5730*/  IMAD.HI.U32 R0, R3.reuse, R36, RZ ;  /* 0x0000002403007227 */ /* 0x040fe600078e00ff */
[C---:B------:R-:W-:Y:S02]  /*5740*/  ISETP.GE.OR P0, PT, R2.reuse, R5, P0 ;  /* 0x000000050200720c */ /* 0x040fe40000706670 */
[----:B------:R-:W-:Y:S04]  /*5750*/  SHF.R.U32.HI R0, RZ, R37, R0 ;  /* 0x00000025ff007219 */ /* 0x000fe80000011600 */
[C---:B------:R-:W-:Y:S05]  /*5760*/  SEL R6, R3.reuse, R0, !P2 ;  /* 0x0000000003067207 */ /* 0x040fea0005000000 */
        /* <DEDUP_REMOVED lines=14> */
[----:B------:R-:W-:Y:S07]  /*5850*/  IMAD R43, R3, R38, R43 ;  /* 0x00000026032b7224 */ /* 0x000fee00078e022b */
.L_x_101:
[----:B-1----:R-:W-:Y:S01]  /*5860*/  @!P1 ISETP.NE.AND P0, PT, R8, 0x1, PT ;  /* 0x000000010800980c */ /* 0x002fe20003f05270 */
[----:B------:R-:W-:Y:S01]  /*5870*/  @!P1 IMAD.HI.U32 R0, R44, R10, RZ ;  /* 0x0000000a2c009227 */ /* 0x000fe200078e00ff */
[----:B------:R-:W-:Y:S01]  /*5880*/  @!P1 ISETP.NE.AND P2, PT, R7, 0x1, PT ;  /* 0x000000010700980c */ /* 0x000fe20003f45270 */
[----:B------:R-:W-:Y:S01]  /*5890*/  ULOP3.LUT UP0, URZ, UR48, 0x90, URZ, 0xc0, !UPT ;  /* 0x0000009030ff7892 */ /* 0x000fe2000f80c0ff */
[----:B------:R-:W-:Y:S01]  /*58a0*/  R2UR UR42, R14 ;  /* 0x000000000e2a72ca */ /* 0x000fe200000e0000 */
[----:B------:R-:W-:Y:S01]  /*58b0*/  @!P1 IMAD.HI.U32 R2, R43, R9, RZ ;  /* 0x000000092b029227 */ /* 0x000fe200078e00ff */
[----:B------:R-:W-:Y:S02]  /*58c0*/  @!P1 SHF.R.U32.HI R0, RZ, R11, R0 ;  /* 0x0000000bff009219 */ /* 0x000fe40000011600 */
[----:B------:R-:W-:Y:S01]  /*58d0*/  R2UR UR41, R15 ;  /* 0x000000000f2972ca */ /* 0x000fe200000e0000 */
[----:B------:R-:W-:Y:S01]  /*58e0*/  VIADD R112, R112, 0x1 ;  /* 0x0000000170707836 */ /* 0x000fe20000000000 */
[----:B------:R-:W-:Y:S02]  /*58f0*/  @!P1 SHF.R.U32.HI R2, RZ, R12, R2 ;  /* 0x0000000cff029219 */ /* 0x000fe40000011602 */
[----:B------:R-:W-:Y:S02]  /*5900*/  @!P1 SEL R3, R44, R0, !P2 ;  /* 0x000000002c039207 */ /* 0x000fe40005000000 */
[----:B------:R-:W-:Y:S02]  /*5910*/  @!P1 SEL R2, R43, R2, !P0 ;  /* 0x000000022b029207 */ /* 0x000fe40004000000 */
[----:B------:R-:W-:Y:S01]  /*5920*/  @P4 SHF.R.U32.HI R103, RZ, 0x10, R17 ;  /* 0x00000010ff674819 */ /* 0x000fe20000011611 */
[----:B------:R-:W-:Y:S02]  /*5930*/  USHF.L.U32 UR42, UR42, 0x6, URZ ;  /* 0x000000062a2a7899 */ /* 0x000fe400080006ff */
[----:B------:R-:W-:Y:S02]  /*5940*/  @!P1 IMAD.IADD R0, R2, 0x1, -R3 ;  /* 0x0000000102009824 */ /* 0x000fe400078e0a03 */
[----:B------:R-:W-:Y:S01]  /*5950*/  @!P1 IMAD.IADD R2, R3, 0x1, -R2 ;  /* 0x0000000103029824 */ /* 0x000fe200078e0a02 */
[----:B------:R-:W-:Y:S01]  /*5960*/  USHF.L.U32 UR41, UR41, 0x8, URZ ;  /* 0x0000000829297899 */ /* 0x000fe200080006ff */
[----:B------:R-:W-:Y:S02]  /*5970*/  @!P1 IMAD R44, R0, R7, R44 ;  /* 0x00000007002c9224 */ /* 0x000fe400078e022c */
[----:B------:R-:W-:Y:S01]  /*5980*/  @!P1 IMAD R43, R2, R8, R43 ;  /* 0x00000008022b9224 */ /* 0x000fe200078e022b */
[----:B------:R-:W-:Y:S08]  /*5990*/  BRA.U !UP0, `(.L_x_102) ;  /* 0x0000000108407547 */ /* 0x000ff0000b800000 */
[----:B------:R-:W1:Y:S01]  /*59a0*/  LDCU.64 UR8, c[0x4][0x88] ;  /* 0x01001100ff0877ac */ /* 0x000e620008000a00 */
[----:B------:R-:W-:Y:S01]  /*59b0*/  MOV R3, 0x0 ;  /* 0x0000000000037802 */ /* 0x000fe20000000f00 */
[----:B------:R-:W-:Y:S02]  /*59c0*/  HFMA2 R12, -RZ, RZ, 0, 5.9604644775390625e-08 ;  /* 0x00000001ff0c7431 */ /* 0x000fe400000001ff */
[----:B------:R-:W-:Y:S02]  /*59d0*/  IMAD.MOV.U32 R8, RZ, RZ, 0x70 ;  /* 0x00000070ff087424 */ /* 0x000fe400078e00ff */
[----:B------:R-:W-:Y:S01]  /*59e0*/  IMAD.MOV.U32 R13, RZ, RZ, RZ ;  /* 0x000000ffff0d7224 */ /* 0x000fe200078e00ff */
[----:B------:R-:W2:Y:S01]  /*59f0*/  LDCU.64 UR6, c[0x4][0x90] ;  /* 0x01001200ff0677ac */ /* 0x000ea20008000a00 */
[----:B------:R-:W3:Y:S01]  /*5a00*/  LDC.64 R2, c[0x4][R3] ;  /* 0x0100000003027b82 */ /* 0x000ee20000000a00 */
[----:B------:R-:W4:Y:S01]  /*5a10*/  LDCU.64 UR4, c[0x4][0x8] ;  /* 0x01000100ff0477ac */ /* 0x000f220008000a00 */
[----:B-1----:R-:W-:Y:S01]  /*5a20*/  MOV R5, UR9 ;  /* 0x0000000900057c02 */ /* 0x002fe20008000f00 */
[----:B------:R-:W-:Y:S01]  /*5a30*/  IMAD.U32 R4, RZ, RZ, UR8 ;  /* 0x00000008ff047e24 */ /* 0x000fe2000f8e00ff */
[----:B--2---:R-:W-:Y:S01]  /*5a40*/  MOV R7, UR7 ;  /* 0x0000000700077c02 */ /* 0x004fe20008000f00 */
[----:B------:R-:W-:Y:S01]  /*5a50*/  IMAD.U32 R6, RZ, RZ, UR6 ;  /* 0x00000006ff067e24 */ /* 0x000fe2000f8e00ff */
[----:B----4-:R-:W-:Y:S01]  /*5a60*/  MOV R11, UR5 ;  /* 0x00000005000b7c02 */ /* 0x010fe20008000f00 */
[----:B------:R-:W-:Y:S02]  /*5a70*/  IMAD.U32 R10, RZ, RZ, UR4 ;  /* 0x00000004ff0a7e24 */ /* 0x000fe4000f8e00ff */
[----:B------:R-:W-:Y:S07]  /*5a80*/  LEPC R20, `(.L_x_102) ;  /* 0x000000001014794e */ /* 0x000fee0000000000 */
[----:B---3-5:R-:W-:Y:S05]  /*5a90*/  CALL.ABS.NOINC R2 ;  /* 0x0000000002007343 */ /* 0x028fea0003c00000 */
.L_x_102:
[----:B------:R-:W-:Y:S01]  /*5aa0*/  LOP3.LUT P0, RZ, R108, 0x90, RZ, 0xc0, !PT ;  /* 0x000000906cff7812 */ /* 0x000fe2000780c0ff */
[----:B------:R-:W-:Y:S11]  /*5ab0*/  BSSY.RECONVERGENT B6, `(.L_x_103) ;  /* 0x0000013000067945 */ /* 0x000ff60003800200 */
[----:B------:R-:W-:Y:S01]  /*5ac0*/  @!UPT UIADD3 URZ, UPT, UPT, URZ, URZ, URZ ;  /* 0x000000fffffff290 */ /* 0x000fe2000fffe0ff */
[----:B------:R-:W-:Y:S05]  /*5ad0*/  @!P0 BRA `(.L_x_104) ;  /* 0x0000000000408947 */ /* 0x000fea0003800000 */
        /* <DEDUP_REMOVED lines=16> */
.L_x_104:
[----:B------:R-:W-:Y:S05]  /*5be0*/  BSYNC.RECONVERGENT B6 ;  /* 0x0000000000067941 */ /* 0x000fea0003800200 */
.L_x_103:
[----:B------:R-:W-:Y:S01]  /*5bf0*/  ISETP.NE.U32.AND P4, PT, R90, RZ, PT ;  /* 0x000000ff5a00720c */ /* 0x000fe20003f85070 */
[----:B------:R-:W-:Y:S01]  /*5c00*/  UISETP.NE.AND UP2, UPT, UR50, URZ, UPT ;  /* 0x000000ff3200728c */ /* 0x000fe2000bf45270 */
[----:B------:R-:W-:Y:S01]  /*5c10*/  ISETP.NE.U32.AND P3, PT, RZ, UR38, PT ;  /* 0x00000026ff007c0c */ /* 0x000fe2000bf65070 */
[----:B------:R-:W-:Y:S01]  /*5c20*/  UISETP.NE.U32.AND UP1, UPT, UR44, URZ, UPT ;  /* 0x000000ff2c00728c */ /* 0x000fe2000bf25070 */
[----:B------:R-:W-:Y:S01]  /*5c30*/  ISETP.NE.AND.EX P4, PT, R91, RZ, PT, P4 ;  /* 0x000000ff5b00720c */ /* 0x000fe20003f85340 */
[----:B------:R-:W-:Y:S01]  /*5c40*/  UPLOP3.LUT UP0, UPT, UPT, UPT, UPT, 0x40, 0x4 ;  /* 0x000000000004789c */ /* 0x000fe20003f0e870 */
[----:B------:R-:W-:Y:S01]  /*5c50*/  ISETP.NE.AND.EX P3, PT, RZ, UR39, PT, P3 ;  /* 0x00000027ff007c0c */ /* 0x000fe2000bf65330 */
[----:B------:R-:W-:Y:S01]  /*5c60*/  UISETP.NE.AND.EX UP1, UPT, UR45, URZ, UPT, UP1 ;  /* 0x000000ff2d00728c */ /* 0x000fe2000bf25310 */
[----:B------:R-:W-:Y:S04]  /*5c70*/  PLOP3.LUT P1, PT, PT, PT, UP2, 0x80, 0x8 ;  /* 0x000000000008781c */ /* 0x000fe80003f2f028 */
[----:B------:R-:W-:Y:S06]  /*5c80*/  @UP2 UPLOP3.LUT UP0, UPT, UPT, UPT, UP1, 0x80, 0x8 ;  /* 0x000000000008289c */ /* 0x000fec0003f0f010 */
[----:B------:R-:W-:Y:S01]  /*5c90*/  PLOP3.LUT P0, PT, PT, PT, UP0, 0x80, 0x8 ;  /* 0x000000000008781c */ /* 0x000fe20003f0f008 */
[----:B------:R-:W-:Y:S01]  /*5ca0*/  @!UPT UIADD3 URZ, UPT, UPT, URZ, URZ, URZ ;  /* 0x000000fffffff290 */ /* 0x000fe2000fffe0ff */
[----:B------:R-:W-:Y:S11]  /*5cb0*/  BRA.U !UP1, `(.L_x_105) ;  /* 0x0000000109387547 */ /* 0x000ff6000b800000 */
[----:B------:R-:W-:Y:S01]  /*5cc0*/  UISETP.NE.U32.AND UP0, UPT, UR38, URZ, UPT ;  /* 0x000000ff2600728c */ /* 0x000fe2000bf05070 */
[----:B------:R-:W-:Y:S02]  /*5cd0*/  HFMA2 R0, -RZ, RZ, 0, 5.9604644775390625e-08 ;  /* 0x00000001ff007431 */ /* 0x000fe400000001ff */
[----:B------:R-:W-:Y:S01]  /*5ce0*/  IMAD.MOV.U32 R96, RZ, RZ, 0x1 ;  /* 0x00000001ff607424 */ /* 0x000fe200078e00ff */
[----:B------:R-:W-:Y:S06]  /*5cf0*/  UISETP.NE.AND.EX UP0, UPT, UR39, URZ, UPT, UP0 ;  /* 0x000000ff2700728c */ /* 0x000fec000bf05300 */
[----:B------:R-:W-:Y:S05]  /*5d00*/  PLOP3.LUT P2, PT, PT, PT, UP0, 0x80, 0x8 ;  /* 0x000000000008781c */ /* 0x000fea0003f4f008 */
[----:B------:R-:W1:Y:S01]  /*5d10*/  @UP0 LDCU.64 UR6, c[0x0][0x888] ;  /* 0x00011100ff0607ac */ /* 0x000e620008000a00 */
[----:B------:R-:W-:Y:S07]  /*5d20*/  @UP0 UIMAD UR4, UR36, UR44, URZ ;  /* 0x0000002c240402a4 */ /* 0x000fee000f8e02ff */
[----:B------:R-:W-:Y:S01]  /*5d30*/  @!P2 PRMT R96, R0, 0x7610, R96 ;  /* 0x000076100060a816 */ /* 0x000fe20000000060 */
[----:B-1----:R-:W-:Y:S03]  /*5d40*/  @UP0 UIMAD.WIDE UR6, UR4, 0x4, UR6 ;  /* 0x00000004040608a5 */ /* 0x002fe6000f8e0206 */
[----:B------:R-:W1:Y:S03]  /*5d50*/  @!UP0 LDCU UR4, c[0x0][0x880] ;  /* 0x00011000ff0487ac */ /* 0x000e660008000800 */
[----:B------:R-:W-:Y:S01]  /*5d60*/  IMAD.U32 R2, RZ, RZ, UR6 ;  /* 0x00000006ff027e24 */ /* 0x000fe2000f8e00ff */
[----:B------:R-:W-:Y:S05]  /*5d70*/  MOV R3, UR7 ;  /* 0x0000000700037c02 */ /* 0x000fea0008000f00 */
[----:B-----5:R2:W5:Y:S02]  /*5d80*/  @P2 LDG.E R49, desc[UR46][R2.64] ;  /* 0x0000002e02312981 */ /* 0x020564000c1e1900 */
[----:B-12---:R-:W-:Y:S02]  /*5d90*/  @!P2 IMAD.U32 R49, RZ, RZ, UR4 ;  /* 0x00000004ff31ae24 */ /* 0x006fe4000f8e00ff */
.L_x_105:
[----:B------:R-:W-:Y:S05]  /*5da0*/  @!P4 BRA `(.L_x_106) ;  /* 0x000000000020c947 */ /* 0x000fea0003800000 */
[----:B------:R-:W-:Y:S04]  /*5db0*/  ISETP.NE.U32.AND P2, PT, R88, RZ, PT ;  /* 0x000000ff5800720c */ /* 0x000fe80003f45070 */
[----:B------:R-:W-:Y:S11]  /*5dc0*/  ISETP.NE.AND.EX P2, PT, R89, RZ, PT, P2 ;  /* 0x000000ff5900720c */ /* 0x000ff60003f45320 */
[----:B------:R-:W-:Y:S02]  /*5dd0*/  @!UPT UIADD3 URZ, UPT, UPT, URZ, URZ, URZ ;  /* 0x000000fffffff290 */ /* 0x000fe4000fffe0ff */
[----:B------:R-:W1:Y:S01]  /*5de0*/  @P2 LDC.64 R2, c[0x0][0x8a8] ;  /* 0x00022a00ff022b82 */ /* 0x000e620000000a00 */
[----:B------:R-:W-:Y:S04]  /*5df0*/  @P2 IMAD R0, R90, UR36, RZ ;  /* 0x000000245a002c24 */ /* 0x000fe8000f8e02ff */
[----:B-1----:R-:W-:Y:S05]  /*5e00*/  @P2 IMAD.WIDE R2, R0, 0x4, R2 ;  /* 0x0000000400022825 */ /* 0x002fea00078e0202 */
[----:B-----5:R1:W5:Y:S02]  /*5e10*/  @P2 LDG.E R47, desc[UR46][R2.64] ;  /* 0x0000002e022f2981 */ /* 0x020364000c1e1900 */
[----:B-1----:R-:W2:Y:S02]  /*5e20*/  @!P2 LDC R47, c[0x0][0x8a0] ;  /* 0x00022800ff2fab82 */ /* 0x002ea40000000800 */
.L_x_106:
[----:B-----5:R-:W-:Y:S01]  /*5e30*/  FSETP.NEU.AND P2, PT, R49, RZ, PT ;  /* 0x000000ff3100720b */ /* 0x020fe20003f4d000 */
[----:B------:R-:W-:Y:S01]  /*5e40*/  BSSY B1, `(.L_x_107) ;  /* 0x0000042000017945 */ /* 0x000fe20003800000 */
[----:B------:R-:W-:Y:S01]  /*5e50*/  SEL R2, RZ, 0xffffffff, P3 ;  /* 0xffffffffff027807 */ /* 0x000fe20001800000 */
[----:B------:R-:W-:Y:S01]  /*5e60*/  IMAD.MOV.U32 R114, RZ, RZ, 0x1 ;  /* 0x00000001ff727424 */ /* 0x000fe200078e00ff */
[----:B------:R-:W-:Y:S01]  /*5e70*/  LOP3.LUT P3, RZ, R96, 0xff, RZ, 0xc0, !PT ;  /* 0x000000ff60ff7812 */ /* 0x000fe2000786c0ff */
[----:B------:R-:W-:Y:S01]  /*5e80*/  IMAD R48, R45, 0x80, R46 ;  /* 0x000000802d307824 */ /* 0x000fe200078e022e */
[----:B------:R-:W-:Y:S02]  /*5e90*/  @P1 SEL R0, RZ, 0xffffffff, P2 ;  /* 0xffffffffff001807 */ /* 0x000fe40001000000 */
[----:B------:R-:W-:Y:S02]  /*5ea0*/  CS2R R86, SRZ ;  /* 0x0000000000567805 */ /* 0x000fe4000001ff00 */
[----:B------:R-:W-:Y:S02]  /*5eb0*/  LEA R3, R105, UR49, 0x3 ;  /* 0x0000003169037c11 */ /* 0x000fe4000f8e18ff */
[----:B------:R-:W-:Y:S02]  /*5ec0*/  CS2R R84, SRZ ;  /* 0x0000000000547805 */ /* 0x000fe4000001ff00 */
[----:B------:R-:W-:Y:S02]  /*5ed0*/  @P0 SEL R0, R2, R0, !P3 ;  /* 0x0000000002000207 */ /* 0x000fe40005800000 */
[----:B------:R-:W-:Y:S02]  /*5ee0*/  CS2R R82, SRZ ;  /* 0x0000000000527805 */ /* 0x000fe4000001ff00 */
[----:B------:R-:W-:Y:S02]  /*5ef0*/  LEA R111, R45, UR49, 0x3 ;  /* 0x000000312d6f7c11 */ /* 0x000fe4000f8e18ff */
[----:B------:R-:W-:Y:S02]  /*5f00*/  CS2R R80, SRZ ;  /* 0x0000000000507805 */ /* 0x000fe4000001ff00 */
[----:B------:R-:W-:Y:S02]  /*5f10*/  @P1 LOP3.LUT R0, R0, 0x1, RZ, 0xc0, !PT ;  /* 0x0000000100001812 */ /* 0x000fe400078ec0ff */
[----:B------:R-:W-:Y:S02]  /*5f20*/  SHF.L.U32 R4, R107, 0x1f, RZ ;  /* 0x0000001f6b047819 */ /* 0x000fe400000006ff */
[----:B------:R-:W-:Y:S04]  /*5f30*/  ISETP.NE.U32.OR P5, PT, R0, 0x1, !P1 ;  /* 0x000000010000780c */ /* 0x000fe80004fa5470 */
[----:B------:R-:W-:Y:S09]  /*5f40*/  P2R R117, PR, RZ, 0x20 ;  /* 0x00000020ff757803 */ /* 0x000ff20000000000 */
[----:B------:R-:W-:Y:S04]  /*5f50*/  @P5 SHF.L.U32 R0, R104, 0x1f, RZ ;  /* 0x0000001f68005819 */ /* 0x000fe800000006ff */
[----:B------:R1:W3:Y:S01]  /*5f60*/  @P5 SYNCS.PHASECHK.TRANS64.TRYWAIT P1, [R3+URZ+0x30], R0 ;  /* 0x00003000030055a7 */ /* 0x0002e200080211ff */
[----:B------:R4:W2:Y:S01]  /*5f70*/  SYNCS.PHASECHK.TRANS64.TRYWAIT P0, [R111+URZ+0xa0], R4 ;  /* 0x0000a0046f0075a7 */ /* 0x0008a200080011ff */
[----:B-1----:R-:W-:Y:S02]  /*5f80*/  SEL R0, RZ, 0xffffffff, P2 ;  /* 0xffffffffff007807 */ /* 0x002fe40001000000 */
[----:B------:R-:W-:Y:S11]  /*5f90*/  PLOP3.LUT P2, PT, PT, PT, UP1, 0x80, 0x8 ;  /* 0x000000000008781c */ /* 0x000ff60003f4f018 */
[----:B------:R-:W-:Y:S02]  /*5fa0*/  @!UPT UIADD3 URZ, UPT, UPT, URZ, URZ, URZ ;  /* 0x000000fffffff290 */ /* 0x000fe4000fffe0ff */
[----:B------:R-:W-:Y:S04]  /*5fb0*/  @P2 SEL R0, R2, R0, !P3 ;  /* 0x0000000002002207 */ /* 0x000fe80005800000 */
[----:B------:R-:W-:Y:S04]  /*5fc0*/  LOP3.LUT R0, R0, 0x1, RZ, 0xc0, !PT ;  /* 0x0000000100007812 */ /* 0x000fe800078ec0ff */
[----:B------:R-:W-:Y:S04]  /*5fd0*/  ISETP.NE.U32.AND P4, PT, R0, 0x1, PT ;  /* 0x000000010000780c */ /* 0x000fe80003f85070 */
[----:B------:R-:W-:Y:S02]  /*5fe0*/  P2R R115, PR, RZ, 0x10 ;  /* 0x00000010ff737803 */ /* 0x000fe40000000000 */
[----:B---3--:R-:W-:Y:S01]  /*5ff0*/  @P5 SEL R114, RZ, 0x1, !P1 ;  /* 0x00000001ff725807 */ /* 0x008fe20004800000 */
[----:B--2-4-:R-:W-:Y:S06]  /*6000*/  @!P5 BRA `(.L_x_108) ;  /* 0x000000000094d947 */ /* 0x014fec0003800000 */
[----:B------:R-:W-:Y:S01]  /*6010*/  @P4 IMAD R5, R105, 0x1000, R100 ;  /* 0x0000100069054824 */ /* 0x000fe200078e0264 */
[----:B------:R-:W-:Y:S01]  /*6020*/  LOP3.LUT P5, RZ, R101, 0x80, RZ, 0xc0, !PT ;  /* 0x0000008065ff7812 */ /* 0x000fe200078ac0ff */
[----:B------:R-:W-:Y:S01]  /*6030*/  BSSY B0, `(.L_x_109) ;  /* 0x0000010000007945 */ /* 0x000fe20003800000 */
[----:B------:R-:W-:Y:S01]  /*6040*/  ISETP.NE.AND P2, PT, R114, RZ, PT ;  /* 0x000000ff7200720c */ /* 0x000fe20003f45270 */
[----:B------:R-:W-:Y:S01]  /*6050*/  @P4 VIADD R2, R5, UR49 ;  /* 0x0000003105024c36 */ /* 0x000fe20008000000 */
[----:B------:R-:W-:Y:S02]  /*6060*/  PLOP3.LUT P1, PT, PT, PT, PT, 0x8, 0x80 ;  /* 0x000000000080781c */ /* 0x000fe40003f2e170 */
[----:B------:R-:W-:Y:S02]  /*6070*/  CS2R R82, SRZ ;  /* 0x0000000000527805 */ /* 0x000fe4000001ff00 */
[----:B------:R-:W-:Y:S01]  /*6080*/  @P4 PLOP3.LUT P1, PT, P5, PT, PT, 0x80, 0x8 ;  /* 0x000000000008481c */ /* 0x000fe20002f2f070 */
[C---:B------:R-:W-:Y:S01]  /*6090*/  @P4 VIADD R0, R2.reuse, 0x200 ;  /* 0x0000020002004836 */ /* 0x040fe20000000000 */
[----:B------:R-:W-:Y:S01]  /*60a0*/  CS2R R80, SRZ ;  /* 0x0000000000507805 */ /* 0x000fe2000001ff00 */
[----:B------:R-:W-:Y:S01]  /*60b0*/  @P4 VIADD R2, R2, 0x210 ;  /* 0x0000021002024836 */ /* 0x000fe20000000000 */
[----:B------:R-:W-:Y:S02]  /*60c0*/  CS2R R86, SRZ ;  /* 0x0000000000567805 */ /* 0x000fe4000001ff00 */
[----:B------:R-:W-:Y:S07]  /*60d0*/  CS2R R84, SRZ ;  /* 0x0000000000547805 */ /* 0x000fee000001ff00 */
[----:B------:R-:W-:Y:S01]  /*60e0*/  @P1 VIADD R2, R0, 0xfffffff0 ;  /* 0xfffffff000021836 */ /* 0x000fe20000000000 */
[----:B------:R-:W-:Y:S06]  /*60f0*/  @P2 BRA `(.L_x_110) ;  /* 0x00000000000c2947 */ /* 0x000fec0003800000 */
[----:B------:R-:W-:Y:S04]  /*6100*/  SHF.L.U32 R0, R104, 0x1f, RZ ;  /* 0x0000001f68007819 */ /* 0x000fe800000006ff */
[----:B------:R-:W1:Y:S02]  /*6110*/  SYNCS.PHASECHK.TRANS64.TRYWAIT P1, [R3+URZ+0x30], R0 ;  /* 0x00003000030075a7 */ /* 0x000e6400080211ff */
[----:B-1----:R-:W-:Y:S05]  /*6120*/  @!P1 BRA `(.L_x_111) ;  /* 0x0000004000849947 */ /* 0x002fea0003800000 */
.L_x_110:
[----:B------:R-:W-:Y:S05]  /*6130*/  BSYNC B0 ;  /* 0x0000000000007941 */ /* 0x000fea0003800000 */
.L_x_109:
[----:B------:R-:W-:Y:S01]  /*6140*/  ISETP.NE.AND P1, PT, R115, RZ, PT ;  /* 0x000000ff7300720c */ /* 0x000fe20003f25270 */
[----:B-1----:R-:W-:Y:S02]  /*6150*/  VIADD R3, R3, 0x50 ;  /* 0x0000005003037836 */ /* 0x002fe40000000000 */
[----:B------:R-:W-:Y:S02]  /*6160*/  IMAD.U32 R0, RZ, RZ, UR37 ;  /* 0x00000025ff007e24 */ /* 0x000fe4000f8e00ff */
[----:B------:R-:W-:Y:S03]  /*6170*/  VIADD R105, R105, 0x1 ;  /* 0x0000000169697836 */ /* 0x000fe60000000000 */
[----:B------:R-:W-:Y:S05]  /*6180*/  PRMT R0, R0, 0x654, R3 ;  /* 0x0000065400007816 */ /* 0x000fea0000000003 */
[----:B------:R1:W2:Y:S04]  /*6190*/  @P1 LDS.128 R80, [R5+UR49+0x200] ;  /* 0x0002003105501984 */ /* 0x0002a80008000c00 */
[----:B------:R1:W3:Y:S01]  /*61a0*/  @P1 LDS.128 R84, [R2] ;  /* 0x0000000002541984 */ /* 0x0002e20000000c00 */
[C---:B------:R-:W-:Y:S01]  /*61b0*/  ISETP.NE.AND P1, PT, R105.reuse, 0x4, PT ;  /* 0x000000046900780c */ /* 0x040fe20003f25270 */
[----:B------:R-:W-:Y:S01]  /*61c0*/  @!PT LDS RZ, [RZ] ;  /* 0x00000000fffff984 */ /* 0x000fe20000000800 */
[----:B------:R-:W-:Y:S01]  /*61d0*/  @!PT LDS RZ, [RZ] ;  /* 0x00000000fffff984 */ /* 0x000fe20000000800 */
[----:B------:R-:W-:Y:S01]  /*61e0*/  @!PT LDS RZ, [RZ] ;  /* 0x00000000fffff984 */ /* 0x000fe20000000800 */
[----:B------:R-:W-:Y:S01]  /*61f0*/  @!PT LDS RZ, [RZ] ;  /* 0x00000000fffff984 */ /* 0x000fe20000000800 */
[----:B------:R4:W-:Y:S06]  /*6200*/  MEMBAR.ALL.CTA ;  /* 0x0000000000007992 */ /* 0x0009ec0000008000 */
[----:B----4-:R-:W4:Y:S01]  /*6210*/  FENCE.VIEW.ASYNC.S ;  /* 0x00000000000073c6 */ /* 0x010f220000000000 */
[----:B------:R-:W-:Y:S01]  /*6220*/  SEL R105, R105, RZ, P1 ;  /* 0x000000ff69697207 */ /* 0x000fe20000800000 */
[----:B----4-:R4:W-:Y:S02]  /*6230*/  SYNCS.ARRIVE.TRANS64.RED.A1T0 RZ, [R0+URZ], RZ ;  /* 0x000000ff00ff79a7 */ /* 0x0109e400081004ff */
[----:B----4-:R-:W-:Y:S04]  /*6240*/  SEL R0, RZ, 0x1, P1 ;  /* 0x00000001ff007807 */ /* 0x010fe80000800000 */
[----:B-12---:R-:W-:Y:S02]  /*6250*/  LOP3.LUT R104, R104, R0, RZ, 0x3c, !PT ;  /* 0x0000000068687212 */ /* 0x006fe400078e3cff */
.L_x_108:
[----:B------:R-:W-:Y:S05]  /*6260*/  BSYNC B1 ;  /* 0x0000000000017941 */ /* 0x000fea0003800000 */
.L_x_107:
[----:B------:R-:W-:Y:S04]  /*6270*/  SHF.R.U32.HI R0, RZ, 0x15, R48 ;  /* 0x00000015ff007819 */ /* 0x000fe80000011630 */
[----:B------:R-:W-:Y:S01]  /*6280*/  LOP3.LUT P1, RZ, R0, 0x3, R102, 0x48, !PT ;  /* 0x0000000300ff7812 */ /* 0x000fe20007824866 */
[----:B------:R-:W-:Y:S01]  /*6290*/  @!UPT UIADD3 URZ, UPT, UPT, URZ, URZ, URZ ;  /* 0x000000fffffff290 */ /* 0x000fe2000fffe0ff */
[----:B------:R-:W-:Y:S11]  /*62a0*/  @P0 BRA `(.L_x_112) ;  /* 0x0000000000080947 */ /* 0x000ff60003800000 */
[----:B------:R-:W1:Y:S02]  /*62b0*/  SYNCS.PHASECHK.TRANS64.TRYWAIT P0, [R111+URZ+0xa0], R4 ;  /* 0x0000a0046f0075a7 */ /* 0x000e6400080011ff */
[----:B-1----:R-:W-:Y:S05]  /*62c0*/  @!P0 BRA `(.L_x_113) ;  /* 0x0000004000308947 */ /* 0x002fea0003800000 */
.L_x_112:
[----:B------:R-:W-:Y:S05]  /*62d0*/  @!P1 BRA `(.L_x_114) ;  /* 0x0000000000409947 */ /* 0x000fea0003800000 */
[----:B------:R-:W2:Y:S01]  /*62e0*/  LDCU.64 UR8, c[0x4][0x78] ;  /* 0x01000f00ff0877ac */ /* 0x000ea20008000a00 */
[----:B------:R-:W-:Y:S01]  /*62f0*/  MOV R3, 0x0 ;  /* 0x0000000000037802 */ /* 0x000fe20000000f00 */
[----:B------:R-:W-:Y:S02]  /*6300*/  HFMA2 R12, -RZ, RZ, 0, 5.9604644775390625e-08 ;  /* 0x00000001ff0c7431 */ /* 0x000fe400000001ff */
[----:B------:R-:W-:Y:S02]  /*6310*/  IMAD.MOV.U32 R8, RZ, RZ, 0x192 ;  /* 0x00000192ff087424 */ /* 0x000fe400078e00ff */
[----:B------:R-:W-:Y:S01]  /*6320*/  IMAD.MOV.U32 R13, RZ, RZ, RZ ;  /* 0x000000ffff0d7224 */ /* 0x000fe200078e00ff */
[----:B------:R-:W4:Y:S01]  /*6330*/  LDCU.64 UR6, c[0x4][0x80] ;  /* 0x01001000ff0677ac */ /* 0x000f220008000a00 */
[----:B------:R-:W3:Y:S01]  /*6340*/  LDC.64 R2, c[0x4][R3] ;  /* 0x0100000003027b82 */ /* 0x000ee20000000a00 */
[----:B------:R-:W5:Y:S01]  /*6350*/  LDCU.64 UR4, c[0x4][0x18] ;  /* 0x01000300ff0477ac */ /* 0x000f620008000a00 */
[----:B--2---:R-:W-:Y:S01]  /*6360*/  MOV R5, UR9 ;  /* 0x0000000900057c02 */ /* 0x004fe20008000f00 */
[----:B-1----:R-:W-:Y:S01]  /*6370*/  IMAD.U32 R4, RZ, RZ, UR8 ;  /* 0x00000008ff047e24 */ /* 0x002fe2000f8e00ff */
[----:B----4-:R-:W-:Y:S01]  /*6380*/  MOV R7, UR7 ;  /* 0x0000000700077c02 */ /* 0x010fe20008000f00 */
[----:B------:R-:W-:Y:S01]  /*6390*/  IMAD.U32 R6, RZ, RZ, UR6 ;  /* 0x00000006ff067e24 */ /* 0x000fe2000f8e00ff */
[----:B-----5:R-:W-:Y:S01]  /*63a0*/  MOV R11, UR5 ;  /* 0x00000005000b7c02 */ /* 0x020fe20008000f00 */
[----:B------:R-:W-:Y:S02]  /*63b0*/  IMAD.U32 R10, RZ, RZ, UR4 ;  /* 0x00000004ff0a7e24 */ /* 0x000fe4000f8e00ff */
[----:B------:R-:W-:Y:S07]  /*63c0*/  LEPC R20, `(.L_x_114) ;  /* 0x000000001014794e */ /* 0x000fee0000000000 */
[----:B---3--:R-:W-:Y:S05]  /*63d0*/  CALL.ABS.NOINC R2 ;  /* 0x0000000002007343 */ /* 0x008fea0003c00000 */
.L_x_114:
[----:B-1----:R-:W-:Y:S01]  /*63e0*/  F2FP.F16.E5M2.UNPACK_B R4, R81 ;  /* 0x00000051ff04723e */ /* 0x002fe200020004ff */
[----:B------:R-:W-:Y:S05]  /*63f0*/  WARPSYNC.ALL ;  /* 0x0000000000007948 */ /* 0x000fea0003800000 */
[----:B------:R-:W-:Y:S01]  /*6400*/  R2UR UR4, R48 ;  /* 0x00000000300472ca */ /* 0x000fe200000e0000 */
[--C-:B------:R-:W-:Y:S01]  /*6410*/  HADD2.F32 R53, -RZ, R4.reuse.H0_H0 ;  /* 0x20000004ff357230 */ /* 0x100fe20000004100 */
[-C--:B------:R-:W-:Y:S01]  /*6420*/  F2FP.F16.E5M2.UNPACK_B R3, R80.reuse ;  /* 0x00000050ff03723e */ /* 0x080fe200020004ff */
[----:B------:R-:W-:Y:S01]  /*6430*/  HADD2.F32 R54, -RZ, R4.H1_H1 ;  /* 0x30000004ff367230 */ /* 0x000fe20000004100 */
[----:B------:R-:W-:Y:S01]  /*6440*/  F2FP.F16.E5M2.UNPACK_B R0, R80.H1 ;  /* 0x00000050ff00723e */ /* 0x000fe200030004ff */
[----:B------:R-:W-:Y:S01]  /*6450*/  BSSY.RECONVERGENT B0, `(.L_x_115) ;  /* 0x000009e000007945 */ /* 0x000fe20003800200 */
[----:B------:R-:W-:Y:S01]  /*6460*/  F2FP.F16.E5M2.UNPACK_B R64, R83.H1 ;  /* 0x00000053ff40723e */ /* 0x000fe200030004ff */
[--C-:B------:R-:W-:Y:S01]  /*6470*/  HADD2.F32 R2, -RZ, R3.reuse.H0_H0 ;  /* 0x20000003ff027230 */ /* 0x100fe20000004100 */
[----:B---3--:R-:W-:Y:S01]  /*6480*/  F2FP.F16.E5M2.UNPACK_B R74, R86 ;  /* 0x00000056ff4a723e */ /* 0x008fe200020004ff */
[----:B------:R-:W-:Y:S01]  /*6490*/  HADD2.F32 R50, -RZ, R3.H1_H1 ;  /* 0x30000003ff327230 */ /* 0x000fe20000004100 */
[----:B------:R-:W-:Y:S01]  /*64a0*/  F2FP.F16.E5M2.UNPACK_B R3, R81.H1 ;  /* 0x00000051ff03723e */ /* 0x000fe200030004ff */
[--C-:B------:R-:W-:Y:S01]  /*64b0*/  HADD2.F32 R51, -RZ, R0.reuse.H0_H0 ;  /* 0x20000000ff337230 */ /* 0x100fe20000004100 */
[----:B------:R-:W-:Y:S01]  /*64c0*/  MOV R116, 0x10 ;  /* 0x0000001000747802 */ /* 0x000fe20000000f00 */
[----:B------:R-:W-:Y:S01]  /*64d0*/  HADD2.F32 R52, -RZ, R0.H1_H1 ;  /* 0x30000000ff347230 */ /* 0x000fe20000004100 */
[-C--:B------:R-:W-:Y:S01]  /*64e0*/  F2FP.F16.E5M2.UNPACK_B R0, R82.reuse ;  /* 0x00000052ff00723e */ /* 0x080fe200020004ff */
[----:B------:R-:W1:Y:S01]  /*64f0*/  LDTM.x32 R4, tmem[UR4] ;  /* 0x00000004000479ee */ /* 0x000e6200082c0000 */
[----:B------:R-:W-:Y:S01]  /*6500*/  LOP3.LUT P5, RZ, R101, 0x80, RZ, 0xc0, !PT ;  /* 0x0000008065ff7812 */ /* 0x000fe200078ac0ff */
[--C-:B------:R-:W-:Y:S01]  /*6510*/  HADD2.F32 R55, -RZ, R3.reuse.H0_H0 ;  /* 0x20000003ff377230 */ /* 0x100fe20000004100 */
[----:B------:R-:W-:Y:S01]  /*6520*/  IADD3 R113, PT, PT, R100, UR49, RZ ;  /* 0x0000003164717c10 */ /* 0x000fe2000fffe0ff */
[--C-:B------:R-:W-:Y:S01]  /*6530*/  HADD2.F32 R57, -RZ, R0.reuse.H0_H0 ;  /* 0x20000000ff397230 */ /* 0x100fe20000004100 */
[----:B------:R-:W-:Y:S01]  /*6540*/  SEL R116, R116, 0xfffffff0, !P5 ;  /* 0xfffffff074747807 */ /* 0x000fe20006800000 */
[----:B------:R-:W-:Y:S01]  /*6550*/  HADD2.F32 R58, -RZ, R0.H1_H1 ;  /* 0x30000000ff3a7230 */ /* 0x000fe20000004100 */
[----:B------:R-:W-:Y:S01]  /*6560*/  F2FP.F16.E5M2.UNPACK_B R0, R83 ;  /* 0x00000053ff00723e */ /* 0x000fe200020004ff */
[----:B------:R-:W-:Y:S01]  /*6570*/  HADD2.F32 R56, -RZ, R3.H1_H1 ;  /* 0x30000003ff387230 */ /* 0x000fe20000004100 */
[----:B------:R-:W-:Y:S01]  /*6580*/  F2FP.F16.E5M2.UNPACK_B R3, R82.H1 ;  /* 0x00000052ff03723e */ /* 0x000fe200030004ff */
[----:B------:R-:W-:Y:S01]  /*6590*/  HADD2.F32 R73, -RZ, R74.H0_H0 ;  /* 0x2000004aff497230 */ /* 0x000fe20000004100 */
[----:B------:R-:W-:Y:S01]  /*65a0*/  IADD3 R113, PT, PT, R113, R116, RZ ;  /* 0x0000007471717210 */ /* 0x000fe20007ffe0ff */
[--C-:B------:R-:W-:Y:S01]  /*65b0*/  HADD2.F32 R61, -RZ, R0.reuse.H0_H0 ;  /* 0x20000000ff3d7230 */ /* 0x100fe20000004100 */
[----:B------:R-:W-:Y:S01]  /*65c0*/  ISETP.NE.AND P0, PT, R109, RZ, PT ;  /* 0x000000ff6d00720c */ /* 0x000fe20003f05270 */
[----:B------:R-:W-:Y:S01]  /*65d0*/  HADD2.F32 R62, -RZ, R0.H1_H1 ;  /* 0x30000000ff3e7230 */ /* 0x000fe20000004100 */
[-C--:B------:R-:W-:Y:S01]  /*65e0*/  F2FP.F16.E5M2.UNPACK_B R0, R84.reuse.H1 ;  /* 0x00000054ff00723e */ /* 0x080fe200030004ff */
[--C-:B------:R-:W-:Y:S01]  /*65f0*/  HADD2.F32 R59, -RZ, R3.reuse.H0_H0 ;  /* 0x20000003ff3b7230 */ /* 0x100fe20000004100 */
[----:B------:R-:W-:Y:S01]  /*6600*/  ISETP.NE.AND P6, PT, R117, RZ, PT ;  /* 0x000000ff7500720c */ /* 0x000fe20003fc5270 */
[----:B------:R-:W-:Y:S01]  /*6610*/  HADD2.F32 R60, -RZ, R3.H1_H1 ;  /* 0x30000003ff3c7230 */ /* 0x000fe20000004100 */
[----:B------:R-:W-:Y:S01]  /*6620*/  F2FP.F16.E5M2.UNPACK_B R3, R84 ;  /* 0x00000054ff03723e */ /* 0x000fe200020004ff */
[--C-:B------:R-:W-:Y:S02]  /*6630*/  HADD2.F32 R67, -RZ, R0.reuse.H0_H0 ;  /* 0x20000000ff437230 */ /* 0x100fe40000004100 */
[----:B------:R-:W-:Y:S01]  /*6640*/  HADD2.F32 R68, -RZ, R0.H1_H1 ;  /* 0x30000000ff447230 */ /* 0x000fe20000004100 */
[----:B------:R-:W-:Y:S01]  /*6650*/  F2FP.F16.E5M2.UNPACK_B R0, R85.H1 ;  /* 0x00000055ff00723e */ /* 0x000fe200030004ff */
[--C-:B------:R-:W-:Y:S02]  /*6660*/  HADD2.F32 R65, -RZ, R3.reuse.H0_H0 ;  /* 0x20000003ff417230 */ /* 0x100fe40000004100 */
[C---:B-1----:R-:W-:Y:S01]  /*6670*/  FMUL R7, R47.reuse, R7 ;  /* 0x000000072f077220 */ /* 0x042fe20000400000 */
[----:B------:R-:W-:Y:S01]  /*6680*/  HADD2.F32 R66, -RZ, R3.H1_H1 ;  /* 0x30000003ff427230 */ /* 0x000fe20000004100 */
[----:B------:R-:W-:Y:S01]  /*6690*/  F2FP.F16.E5M2.UNPACK_B R3, R85 ;  /* 0x00000055ff03723e */ /* 0x000fe200020004ff */
[--C-:B------:R-:W-:Y:S02]  /*66a0*/  HADD2.F32 R71, -RZ, R0.reuse.H0_H0 ;  /* 0x20000000ff477230 */ /* 0x100fe40000004100 */
[----:B------:R-:W-:Y:S02]  /*66b0*/  HADD2.F32 R72, -RZ, R0.H1_H1 ;  /* 0x30000000ff487230 */ /* 0x000fe40000004100 */
[----:B------:R-:W-:Y:S01]  /*66c0*/  FMUL R0, R47, R4 ;  /* 0x000000042f007220 */ /* 0x000fe20000400000 */
[--C-:B------:R-:W-:Y:S01]  /*66d0*/  HADD2.F32 R69, -RZ, R3.reuse.H0_H0 ;  /* 0x20000003ff457230 */ /* 0x100fe20000004100 */
[----:B------:R-:W-:Y:S01]  /*66e0*/  F2FP.F16.E5M2.UNPACK_B R4, R87 ;  /* 0x00000057ff04723e */ /* 0x000fe200020004ff */
[----:B------:R-:W-:Y:S01]  /*66f0*/  HADD2.F32 R70, -RZ, R3.H1_H1 ;  /* 0x30000003ff467230 */ /* 0x000fe20000004100 */
[----:B------:R-:W-:Y:S01]  /*6700*/  F2FP.F16.E5M2.UNPACK_B R3, R86.H1 ;  /* 0x00000056ff03723e */ /* 0x000fe200030004ff */
[----:B------:R-:W-:Y:S01]  /*6710*/  FFMA R0, R49, R2, R0 ;  /* 0x0000000231007223 */ /* 0x000fe20000000000 */
[----:B------:R-:W-:Y:S01]  /*6720*/  FMUL R2, R47, R5 ;  /* 0x000000052f027220 */ /* 0x000fe20000400000 */
[----:B------:R-:W-:Y:S01]  /*6730*/  HADD2.F32 R74, -RZ, R74.H1_H1 ;  /* 0x3000004aff4a7230 */ /* 0x000fe20000004100 */
[----:B------:R-:W-:Y:S01]  /*6740*/  F2FP.F16.E5M2.UNPACK_B R5, R87.H1 ;  /* 0x00000057ff05723e */ /* 0x000fe200030004ff */
[--C-:B------:R-:W-:Y:S02]  /*6750*/  HADD2.F32 R75, -RZ, R3.reuse.H0_H0 ;  /* 0x20000003ff4b7230 */ /* 0x100fe40000004100 */
[----:B------:R-:W-:Y:S01]  /*6760*/  FFMA R2, R49, R50, R2 ;  /* 0x0000003231027223 */ /* 0x000fe20000000002 */
[----:B------:R-:W-:Y:S02]  /*6770*/  HADD2.F32 R76, -RZ, R3.H1_H1 ;  /* 0x30000003ff4c7230 */ /* 0x000fe40000004100 */
[C---:B------:R-:W-:Y:S01]  /*6780*/  FMUL R3, R47.reuse, R6 ;  /* 0x000000062f037220 */ /* 0x040fe20000400000 */
[--C-:B------:R-:W-:Y:S02]  /*6790*/  HADD2.F32 R50, -RZ, R4.reuse.H0_H0 ;  /* 0x20000004ff327230 */ /* 0x100fe40000004100 */
[C---:B------:R-:W-:Y:S01]  /*67a0*/  FMUL R6, R47.reuse, R11 ;  /* 0x0000000b2f067220 */ /* 0x040fe20000400000 */
[----:B------:R-:W-:Y:S01]  /*67b0*/  FMUL R11, R47, R16 ;  /* 0x000000102f0b7220 */ /* 0x000fe20000400000 */
[C---:B------:R-:W-:Y:S01]  /*67c0*/  FFMA R3, R49.reuse, R51, R3 ;  /* 0x0000003331037223 */ /* 0x040fe20000000003 */
[----:B------:R-:W-:Y:S01]  /*67d0*/  FFMA R7, R49, R52, R7 ;  /* 0x0000003431077223 */ /* 0x000fe20000000007 */
[----:B------:R-:W-:Y:S02]  /*67e0*/  HADD2.F32 R51, -RZ, R4.H1_H1 ;  /* 0x30000004ff337230 */ /* 0x000fe40000004100 */
[C---:B------:R-:W-:Y:S01]  /*67f0*/  FMUL R4, R47.reuse, R9 ;  /* 0x000000092f047220 */ /* 0x040fe20000400000 */
[--C-:B------:R-:W-:Y:S02]  /*6800*/  HADD2.F32 R52, -RZ, R5.reuse.H0_H0 ;  /* 0x20000005ff347230 */ /* 0x100fe40000004100 */
[----:B------:R-:W-:Y:S01]  /*6810*/  FMUL R16, R47, R21 ;  /* 0x000000152f107220 */ /* 0x000fe20000400000 */
[----:B------:R-:W-:Y:S01]  /*6820*/  F2FP.SATFINITE.E5M2.F32.PACK_AB_MERGE_C R78, R7, R3, RZ ;  /* 0x00000003074e723e */ /* 0x000fe200048060ff */
[C---:B------:R-:W-:Y:S01]  /*6830*/  FMUL R3, R47.reuse, R8 ;  /* 0x000000082f037220 */ /* 0x040fe20000400000 */
[----:B------:R-:W-:Y:S02]  /*6840*/  HADD2.F32 R77, -RZ, R5.H1_H1 ;  /* 0x30000005ff4d7230 */ /* 0x000fe40000004100 */
[C---:B------:R-:W-:Y:S01]  /*6850*/  FMUL R7, R47.reuse, R12 ;  /* 0x0000000c2f077220 */ /* 0x040fe20000400000 */
[----:B------:R-:W-:Y:S01]  /*6860*/  FMUL R8, R47, R13 ;  /* 0x0000000d2f087220 */ /* 0x000fe20000400000 */
[C---:B------:R-:W-:Y:S01]  /*6870*/  FFMA R3, R49.reuse, R53, R3 ;  /* 0x0000003531037223 */ /* 0x040fe20000000003 */
[----:B------:R-:W-:Y:S01]  /*6880*/  FFMA R4, R49, R54, R4 ;  /* 0x0000003631047223 */ /* 0x000fe20000000004 */
[C---:B------:R-:W-:Y:S01]  /*6890*/  FMUL R12, R47.reuse, R17 ;  /* 0x000000112f0c7220 */ /* 0x040fe20000400000 */
[C---:B------:R-:W-:Y:S01]  /*68a0*/  FMUL R5, R47.reuse, R10 ;  /* 0x0000000a2f057220 */ /* 0x040fe20000400000 */
[C---:B------:R-:W-:Y:S01]  /*68b0*/  FMUL R9, R47.reuse, R14 ;  /* 0x0000000e2f097220 */ /* 0x040fe20000400000 */
[C---:B------:R-:W-:Y:S01]  /*68c0*/  FMUL R10, R47.reuse, R15 ;  /* 0x0000000f2f0a7220 */ /* 0x040fe20000400000 */
[----:B------:R-:W-:Y:S01]  /*68d0*/  FMUL R15, R47, R20 ;  /* 0x000000142f0f7220 */ /* 0x000fe20000400000 */
[C---:B------:R-:W-:Y:S01]  /*68e0*/  FFMA R5, R49.reuse, R55, R5 ;  /* 0x0000003731057223 */ /* 0x040fe20000000005 */
[C---:B------:R-:W-:Y:S01]  /*68f0*/  FFMA R6, R49.reuse, R56, R6 ;  /* 0x0000003831067223 */ /* 0x040fe20000000006 */
[C---:B------:R-:W-:Y:S01]  /*6900*/  FFMA R7, R49.reuse, R57, R7 ;  /* 0x0000003931077223 */ /* 0x040fe20000000007 */
[C---:B------:R-:W-:Y:S01]  /*6910*/  FFMA R8, R49.reuse, R58, R8 ;  /* 0x0000003a31087223 */ /* 0x040fe20000000008 */
[--C-:B------:R-:W-:Y:S02]  /*6920*/  HADD2.F32 R63, -RZ, R64.reuse.H0_H0 ;  /* 0x20000040ff3f7230 */ /* 0x100fe40000004100 */
[C---:B------:R-:W-:Y:S01]  /*6930*/  FFMA R9, R49.reuse, R59, R9 ;  /* 0x0000003b31097223 */ /* 0x040fe20000000009 */
[----:B------:R-:W-:Y:S01]  /*6940*/  F2FP.SATFINITE.E5M2.F32.PACK_AB_MERGE_C R5, R6, R5, RZ ;  /* 0x000000050605723e */ /* 0x000fe200048060ff */
[C---:B------:R-:W-:Y:S01]  /*6950*/  FFMA R10, R49.reuse, R60, R10 ;  /* 0x0000003c310a7223 */ /* 0x040fe2000000000a */
[C---:B------:R-:W-:Y:S01]  /*6960*/  FFMA R11, R49.reuse, R61, R11 ;  /* 0x0000003d310b7223 */ /* 0x040fe2000000000b */
[----:B------:R-:W-:Y:S01]  /*6970*/  FFMA R12, R49, R62, R12 ;  /* 0x0000003e310c7223 */ /* 0x000fe2000000000c */
[C---:B------:R-:W-:Y:S01]  /*6980*/  FMUL R20, R47.reuse, R25 ;  /* 0x000000192f147220 */ /* 0x040fe20000400000 */
[C---:B------:R-:W-:Y:S01]  /*6990*/  FMUL R25, R47.reuse, R30 ;  /* 0x0000001e2f197220 */ /* 0x040fe20000400000 */
[C---:B------:R-:W-:Y:S01]  /*69a0*/  FMUL R30, R47.reuse, R35 ;  /* 0x000000232f1e7220 */ /* 0x040fe20000400000 */
[----:B------:R-:W-:Y:S01]  /*69b0*/  F2FP.SATFINITE.E5M2.F32.PACK_AB_MERGE_C R9, R10, R9, RZ ;  /* 0x000000090a09723e */ /* 0x000fe200048060ff */
[----:B------:R-:W-:Y:S02]  /*69c0*/  HADD2.F32 R64, -RZ, R64.H1_H1 ;  /* 0x30000040ff407230 */ /* 0x000fe40000004100 */
[C---:B------:R-:W-:Y:S01]  /*69d0*/  FMUL R13, R47.reuse, R18 ;  /* 0x000000122f0d7220 */ /* 0x040fe20000400000 */
[C---:B------:R-:W-:Y:S01]  /*69e0*/  FMUL R14, R47.reuse, R19 ;  /* 0x000000132f0e7220 */ /* 0x040fe20000400000 */
[C---:B------:R-:W-:Y:S01]  /*69f0*/  FMUL R17, R47.reuse, R22 ;  /* 0x000000162f117220 */ /* 0x040fe20000400000 */
[----:B------:R-:W-:Y:S01]  /*6a00*/  FMUL R18, R47, R23 ;  /* 0x000000172f127220 */ /* 0x000fe20000400000 */
[C---:B------:R-:W-:Y:S01]  /*6a10*/  FFMA R13, R49.reuse, R63, R13 ;  /* 0x0000003f310d7223 */ /* 0x040fe2000000000d */
[C---:B------:R-:W-:Y:S01]  /*6a20*/  FFMA R14, R49.reuse, R64, R14 ;  /* 0x00000040310e7223 */ /* 0x040fe2000000000e */
[----:B------:R-:W-:Y:S01]  /*6a30*/  FFMA R15, R49, R65, R15 ;  /* 0x00000041310f7223 */ /* 0x000fe2000000000f */
[----:B------:R-:W-:Y:S01]  /*6a40*/  FMUL R19, R47, R24 ;  /* 0x000000182f137220 */ /* 0x000fe20000400000 */
[C---:B------:R-:W-:Y:S01]  /*6a50*/  FFMA R16, R49.reuse, R66, R16 ;  /* 0x0000004231107223 */ /* 0x040fe20000000010 */
[----:B------:R-:W-:Y:S01]  /*6a60*/  FFMA R17, R49, R67, R17 ;  /* 0x0000004331117223 */ /* 0x000fe20000000011 */
[----:B------:R-:W-:Y:S01]  /*6a70*/  F2FP.SATFINITE.E5M2.F32.PACK_AB_MERGE_C R13, R14, R13, RZ ;  /* 0x0000000d0e0d723e */ /* 0x000fe200048060ff */
[C---:B------:R-:W-:Y:S01]  /*6a80*/  FMUL R21, R47.reuse, R26 ;  /* 0x0000001a2f157220 */ /* 0x040fe20000400000 */
[----:B------:R-:W-:Y:S01]  /*6a90*/  FMUL R22, R47, R27 ;  /* 0x0000001b2f167220 */ /* 0x000fe20000400000 */
[C---:B------:R-:W-:Y:S01]  /*6aa0*/  FFMA R18, R49.reuse, R68, R18 ;  /* 0x0000004431127223 */ /* 0x040fe20000000012 */
[----:B------:R-:W-:Y:S01]  /*6ab0*/  FFMA R19, R49, R69, R19 ;  /* 0x0000004531137223 */ /* 0x000fe20000000013 */
[----:B------:R-:W-:Y:S01]  /*6ac0*/  FMUL R23, R47, R28 ;  /* 0x0000001c2f177220 */ /* 0x000fe20000400000 */
[----:B------:R-:W-:Y:S01]  /*6ad0*/  FFMA R20, R49, R70, R20 ;  /* 0x0000004631147223 */ /* 0x000fe20000000014 */
[----:B------:R-:W-:Y:S01]  /*6ae0*/  FMUL R24, R47, R29 ;  /* 0x0000001d2f187220 */ /* 0x000fe20000400000 */
[C---:B------:R-:W-:Y:S01]  /*6af0*/  FFMA R21, R49.reuse, R71, R21 ;  /* 0x0000004731157223 */ /* 0x040fe20000000015 */
[----:B------:R-:W-:Y:S01]  /*6b00*/  FFMA R22, R49, R72, R22 ;  /* 0x0000004831167223 */ /* 0x000fe20000000016 */
[C---:B------:R-:W-:Y:S01]  /*6b10*/  FMUL R26, R47.reuse, R31 ;  /* 0x0000001f2f1a7220 */ /* 0x040fe20000400000 */
[----:B------:R-:W-:Y:S01]  /*6b20*/  FMUL R27, R47, R32 ;  /* 0x000000202f1b7220 */ /* 0x000fe20000400000 */
[----:B------:R-:W-:Y:S01]  /*6b30*/  FFMA R23, R49, R73, R23 ;  /* 0x0000004931177223 */ /* 0x000fe20000000017 */
[----:B------:R-:W-:Y:S01]  /*6b40*/  FMUL R28, R47, R33 ;  /* 0x000000212f1c7220 */ /* 0x000fe20000400000 */
[----:B------:R-:W-:Y:S01]  /*6b50*/  FFMA R24, R49, R74, R24 ;  /* 0x0000004a31187223 */ /* 0x000fe20000000018 */
[----:B------:R-:W-:Y:S01]  /*6b60*/  FMUL R29, R47, R34 ;  /* 0x000000222f1d7220 */ /* 0x000fe20000400000 */
[C---:B------:R-:W-:Y:S01]  /*6b70*/  FFMA R25, R49.reuse, R75, R25 ;  /* 0x0000004b31197223 */ /* 0x040fe20000000019 */
[C---:B------:R-:W-:Y:S01]  /*6b80*/  FFMA R26, R49.reuse, R76, R26 ;  /* 0x0000004c311a7223 */ /* 0x040fe2000000001a */
[C---:B------:R-:W-:Y:S01]  /*6b90*/  FFMA R27, R49.reuse, R50, R27 ;  /* 0x00000032311b7223 */ /* 0x040fe2000000001b */
[C---:B------:R-:W-:Y:S01]  /*6ba0*/  FFMA R28, R49.reuse, R51, R28 ;  /* 0x00000033311c7223 */ /* 0x040fe2000000001c */
[----:B------:R-:W-:Y:S01]  /*6bb0*/  F2FP.SATFINITE.E5M2.F32.PACK_AB_MERGE_C R17, R18, R17, RZ ;  /* 0x000000111211723e */ /* 0x000fe200048060ff */
[C---:B------:R-:W-:Y:S01]  /*6bc0*/  FFMA R29, R49.reuse, R52, R29 ;  /* 0x00000034311d7223 */ /* 0x040fe2000000001d */
[----:B------:R-:W-:Y:S01]  /*6bd0*/  F2FP.SATFINITE.E5M2.F32.PACK_AB_MERGE_C R21, R22, R21, RZ ;  /* 0x000000151615723e */ /* 0x000fe200048060ff */
[----:B------:R-:W-:Y:S01]  /*6be0*/  FFMA R30, R49, R77, R30 ;  /* 0x0000004d311e7223 */ /* 0x000fe2000000001e */
[----:B------:R-:W-:Y:S02]  /*6bf0*/  F2FP.SATFINITE.E5M2.F32.PACK_AB_MERGE_C R32, R2, R0, R78 ;  /* 0x000000000220723e */ /* 0x000fe4000480604e */
[----:B------:R-:W-:Y:S02]  /*6c00*/  F2FP.SATFINITE.E5M2.F32.PACK_AB_MERGE_C R33, R4, R3, R5 ;  /* 0x000000030421723e */ /* 0x000fe40004806005 */
[----:B------:R-:W-:Y:S02]  /*6c10*/  F2FP.SATFINITE.E5M2.F32.PACK_AB_MERGE_C R34, R8, R7, R9 ;  /* 0x000000070822723e */ /* 0x000fe40004806009 */
[----:B------:R-:W-:Y:S02]  /*6c20*/  F2FP.SATFINITE.E5M2.F32.PACK_AB_MERGE_C R35, R12, R11, R13 ;  /* 0x0000000b0c23723e */ /* 0x000fe4000480600d */
[----:B------:R-:W-:Y:S02]  /*6c30*/  F2FP.SATFINITE.E5M2.F32.PACK_AB_MERGE_C R16, R16, R15, R17 ;  /* 0x0000000f1010723e */ /* 0x000fe40004806011 */
[----:B------:R-:W-:Y:S01]  /*6c40*/  F2FP.SATFINITE.E5M2.F32.PACK_AB_MERGE_C R17, R20, R19, R21 ;  /* 0x000000131411723e */ /* 0x000fe20004806015 */
[----:B------:R1:W-:Y:S01]  /*6c50*/  STS.128 [R100+UR49+0x4200], R32 ;  /* 0x0042002064007988 */ /* 0x0003e20008000c31 */
[----:B------:R-:W-:Y:S02]  /*6c60*/  F2FP.SATFINITE.E5M2.F32.PACK_AB_MERGE_C R18, R26, R25, RZ ;  /* 0x000000191a12723e */ /* 0x000fe400048060ff */
[----:B------:R-:W-:Y:S02]  /*6c70*/  F2FP.SATFINITE.E5M2.F32.PACK_AB_MERGE_C R19, R30, R29, RZ ;  /* 0x0000001d1e13723e */ /* 0x000fe400048060ff */
[----:B------:R-:W-:Y:S02]  /*6c80*/  F2FP.SATFINITE.E5M2.F32.PACK_AB_MERGE_C R18, R24, R23, R18 ;  /* 0x000000171812723e */ /* 0x000fe40004806012 */
[----:B------:R-:W-:Y:S02]  /*6c90*/  F2FP.SATFINITE.E5M2.F32.PACK_AB_MERGE_C R19, R28, R27, R19 ;  /* 0x0000001b1c13723e */ /* 0x000fe40004806013 */
[----:B------:R-:W-:Y:S02]  /*6ca0*/  LEA R0, R105, UR49, 0x3 ;  /* 0x0000003169007c11 */ /* 0x000fe4000f8e18ff */
[----:B------:R-:W-:Y:S01]  /*6cb0*/  @P6 SHF.L.U32 R2, R104, 0x1f, RZ ;  /* 0x0000001f68026819 */ /* 0x000fe200000006ff */
[----:B------:R1:W-:Y:S01]  /*6cc0*/  STS.128 [R113+0x4200], R16 ;  /* 0x0042001071007388 */ /* 0x0003e20000000c00 */
[----:B------:R-:W-:Y:S01]  /*6cd0*/  @!PT LDS RZ, [RZ] ;  /* 0x00000000fffff984 */ /* 0x000fe20000000800 */
[----:B------:R-:W-:Y:S01]  /*6ce0*/  @!PT LDS RZ, [RZ] ;  /* 0x00000000fffff984 */ /* 0x000fe20000000800 */
[----:B------:R-:W-:Y:S01]  /*6cf0*/  @!PT LDS RZ, [RZ] ;  /* 0x00000000fffff984 */ /* 0x000fe20000000800 */
[----:B------:R-:W-:Y:S01]  /*6d00*/  @!PT LDS RZ, [RZ] ;  /* 0x00000000fffff984 */ /* 0x000fe20000000800 */
[----:B------:R2:W-:Y:S07]  /*6d10*/  MEMBAR.ALL.CTA ;  /* 0x0000000000007992 */ /* 0x0005ee0000008000 */
[----:B--2---:R-:W2:Y:S02]  /*6d20*/  FENCE.VIEW.ASYNC.S ;  /* 0x00000000000073c6 */ /* 0x004ea40000000000 */
[----:B--2---:R-:W-:Y:S06]  /*6d30*/  BAR.SYNC.DEFER_BLOCKING 0x1, 0x80 ;  /* 0x0042000000007b1d */ /* 0x004fec0000010000 */
[----:B------:R-:W-:Y:S05]  /*6d40*/  @P0 BRA `(.L_x_116) ;  /* 0x0000000000380947 */ /* 0x000fea0003800000 */
[----:B------:R-:W-:Y:S02]  /*6d50*/  UIADD3 UR4, UPT, UPT, UR49, 0x4200, URZ ;  /* 0x0000420031047890 */ /* 0x000fe4000fffe0ff */
[----:B------:R-:W-:Y:S01]  /*6d60*/  UIADD3 UR8, UP0, UPT, UR52, 0x680, URZ ;  /* 0x0000068034087890 */ /* 0x000fe2000ff1e0ff */
[----:B------:R-:W-:Y:S01]  /*6d70*/  UMOV UR43, UR36 ;  /* 0x00000024002b7c82 */ /* 0x000fe20008000000 */
[----:B------:R-:W-:Y:S02]  /*6d80*/  UIADD3 UR5, UPT, UPT, UR41, 0x80, URZ ;  /* 0x0000008029057890 */ /* 0x000fe4000fffe0ff */
[----:B------:R-:W-:Y:S01]  /*6d90*/  MOV R108, UR4 ;  /* 0x00000004006c7c02 */ /* 0x000fe20008000f00 */
[----:B------:R-:W-:Y:S02]  /*6da0*/  UIADD3.X UR9, UPT, UPT, URZ, UR53, URZ, UP0, !UPT ;  /* 0x00000035ff097290 */ /* 0x000fe400087fe4ff */
[----:B------:R-:W-:Y:S01]  /*6db0*/  UIADD3 UR4, UPT, UPT, UR49, 0x4a00, URZ ;  /* 0x00004a0031047890 */ /* 0x000fe2000fffe0ff */
[----:B------:R-:W-:Y:S01]  /*6dc0*/  R2UR UR40, R108 ;  /* 0x000000006c2872ca */ /* 0x000fe200000e0000 */
[----:B------:R-:W-:Y:S01]  /*6dd0*/  UMOV UR6, UR42 ;  /* 0x0000002a00067c82 */ /* 0x000fe20008000000 */
[----:B------:R-:W-:Y:S11]  /*6de0*/  UMOV UR7, UR36 ;  /* 0x0000002400077c82 */ /* 0x000ff60008000000 */
[----:B------:R2:W-:Y:S01]  /*6df0*/  UTMASTG.3D [UR40], [UR8] ;  /* 0x00000028080073b5 */ /* 0x0005e20008010000 */
[----:B------:R2:W-:Y:S01]  /*6e00*/  UTMASTG.3D [UR4], [UR8] ;  /* 0x00000004080073b5 */ /* 0x0005e20008010000 */
[----:B------:R0:W-:Y:S01]  /*6e10*/  UTMACMDFLUSH ;  /* 0x00000000000079b7 */ /* 0x0001e20000000000 */
[----:B--2---:R-:W-:Y:S04]  /*6e20*/  DEPBAR.LE SB0, 0x1 ;  /* 0x000080400000791a */ /* 0x004fe80000000000 */
.L_x_116:
[----:B------:R-:W-:Y:S05]  /*6e30*/  BSYNC.RECONVERGENT B0 ;  /* 0x0000000000007941 */ /* 0x000fea0003800200 */
.L_x_115:
[----:B------:R-:W-:Y:S06]  /*6e40*/  BAR.SYNC.DEFER_BLOCKING 0x1, 0x80 ;  /* 0x0042000000007b1d */ /* 0x000fec0000010000 */
[----:B------:R-:W2:Y:S01]  /*6e50*/  @P6 SYNCS.PHASECHK.TRANS64.TRYWAIT P0, [R0+URZ+0x30], R2 ;  /* 0x00003002000065a7 */ /* 0x000ea200080011ff */
[----:B------:R-:W-:Y:S01]  /*6e60*/  BSSY B1, `(.L_x_117) ;  /* 0x0000021000017945 */ /* 0x000fe20003800000 */
[----:B--2---:R-:W-:Y:S03]  /*6e70*/  @P6 SEL R114, RZ, 0x1, !P0 ;  /* 0x00000001ff726807 */ /* 0x004fe60004000000 */
[----:B------:R-:W-:Y:S05]  /*6e80*/  @!P6 BRA `(.L_x_118) ;  /* 0x000000000078e947 */ /* 0x000fea0003800000 */
[----:B------:R-:W-:Y:S01]  /*6e90*/  ISETP.NE.AND P1, PT, R115, RZ, PT ;  /* 0x000000ff7300720c */ /* 0x000fe20003f25270 */
[----:B------:R-:W-:Y:S01]  /*6ea0*/  BSSY B0, `(.L_x_119) ;  /* 0x0000009000007945 */ /* 0x000fe20003800000 */
[----:B------:R-:W-:Y:S11]  /*6eb0*/  ISETP.NE.AND P0, PT, R114, RZ, PT ;  /* 0x000000ff7200720c */ /* 0x000ff60003f05270 */
[----:B------:R-:W-:Y:S05]  /*6ec0*/  @P1 IMAD R2, R105, 0x1000, R100 ;  /* 0x0000100069021824 */ /* 0x000fea00078e0264 */
[----:B------:R-:W-:Y:S05]  /*6ed0*/  @P1 IADD3 R4, PT, PT, R2, UR49, RZ ;  /* 0x0000003102041c10 */ /* 0x000fea000fffe0ff */
[----:B------:R-:W-:Y:S01]  /*6ee0*/  @P1 IMAD.IADD R4, R4, 0x1, R116 ;  /* 0x0000000104041824 */ /* 0x000fe200078e0274 */
[----:B------:R-:W-:Y:S06]  /*6ef0*/  @P0 BRA `(.L_x_120) ;  /* 0x00000000000c0947 */ /* 0x000fec0003800000 */
[----:B------:R-:W-:Y:S04]  /*6f00*/  SHF.L.U32 R3, R104, 0x1f, RZ ;  /* 0x0000001f68037819 */ /* 0x000fe800000006ff */
[----:B------:R-:W2:Y:S02]  /*6f10*/  SYNCS.PHASECHK.TRANS64.TRYWAIT P0, [R0+URZ+0x30], R3 ;  /* 0x00003003000075a7 */ /* 0x000ea400080011ff */
[----:B--2---:R-:W-:Y:S05]  /*6f20*/  @!P0 BRA `(.L_x_121) ;  /* 0x00000034002c8947 */ /* 0x004fea0003800000 */
.L_x_120:
[----:B------:R-:W-:Y:S05]  /*6f30*/  BSYNC B0 ;  /* 0x0000000000007941 */ /* 0x000fea0003800000 */
.L_x_119:
[----:B------:R-:W-:Y:S01]  /*6f40*/  ISETP.NE.AND P0, PT, R115, RZ, PT ;  /* 0x000000ff7300720c */ /* 0x000fe20003f05270 */
[----:B------:R-:W-:Y:S11]  /*6f50*/  VIADD R105, R105, 0x1 ;  /* 0x0000000169697836 */ /* 0x000ff60000000000 */
[----:B------:R-:W-:Y:S01]  /*6f60*/  @!UPT UIADD3 URZ, UPT, UPT, URZ, URZ, URZ ;  /* 0x000000fffffff290 */ /* 0x000fe2000fffe0ff */
[----:B------:R3:W4:Y:S04]  /*6f70*/  @P0 LDS.128 R80, [R2+UR49+0x200] ;  /* 0x0002003102500984 */ /* 0x0007280008000c00 */
[----:B------:R1:W1:Y:S01]  /*6f80*/  @P0 LDS.128 R84, [R4+0x200] ;  /* 0x0002000004540984 */ /* 0x0002620000000c00 */
[C---:B------:R-:W-:Y:S01]  /*6f90*/  ISETP.NE.AND P0, PT, R105.reuse, 0x4, PT ;  /* 0x000000046900780c */ /* 0x040fe20003f05270 */
[----:B------:R-:W-:Y:S01]  /*6fa0*/  @!PT LDS RZ, [RZ] ;  /* 0x00000000fffff984 */ /* 0x000fe20000000800 */
[----:B------:R-:W-:Y:S01]  /*6fb0*/  @!PT LDS RZ, [RZ] ;  /* 0x00000000fffff984 */ /* 0x000fe20000000800 */
[----:B------:R-:W-:Y:S01]  /*6fc0*/  @!PT LDS RZ, [RZ] ;  /* 0x00000000fffff984 */ /* 0x000fe20000000800 */
[----:B------:R-:W-:Y:S01]  /*6fd0*/  @!PT LDS RZ, [RZ] ;  /* 0x00000000fffff984 */ /* 0x000fe20000000800 */
[----:B------:R5:W-:Y:S06]  /*6fe0*/  MEMBAR.ALL.CTA ;  /* 0x0000000000007992 */ /* 0x000bec0000008000 */
[----:B-----5:R-:W5:Y:S01]  /*6ff0*/  FENCE.VIEW.ASYNC.S ;  /* 0x00000000000073c6 */ /* 0x020f620000000000 */
[----:B------:R-:W-:Y:S01]  /*7000*/  SEL R105, R105, RZ, P0 ;  /* 0x000000ff69697207 */ /* 0x000fe20000000000 */
[----:B---3--:R-:W-:Y:S02]  /*7010*/  VIADD R2, R0, 0x50 ;  /* 0x0000005000027836 */ /* 0x008fe40000000000 */
[----:B--2---:R-:W-:Y:S05]  /*7020*/  IMAD.U32 R0, RZ, RZ, UR37 ;  /* 0x00000025ff007e24 */ /* 0x004fea000f8e00ff */
[----:B------:R-:W-:Y:S04]  /*7030*/  PRMT R0, R0, 0x654, R2 ;  /* 0x0000065400007816 */ /* 0x000fe80000000002 */
[----:B-----5:R2:W-:Y:S02]  /*7040*/  SYNCS.ARRIVE.TRANS64.RED.A1T0 RZ, [R0+URZ], RZ ;  /* 0x000000ff00ff79a7 */ /* 0x0205e400081004ff */
[----:B--2---:R-:W-:Y:S04]  /*7050*/  SEL R0, RZ, 0x1, P0 ;  /* 0x00000001ff007807 */ /* 0x004fe80000000000 */
[----:B-1--4-:R-:W-:Y:S02]  /*7060*/  LOP3.LUT R104, R104, R0, RZ, 0x3c, !PT ;  /* 0x0000000068687212 */ /* 0x012fe400078e3cff */
.L_x_118:
[----:B------:R-:W-:Y:S05]  /*7070*/  BSYNC B1 ;  /* 0x0000000000017941 */ /* 0x000fea0003800000 */
.L_x_117:
[----:B------:R-:W-:Y:S05]  /*7080*/  VIADD R0, R48, 0x20 ;  /* 0x0000002030007836 */ /* 0x000fea0000000000 */
[----:B------:R-:W-:Y:S04]  /*7090*/  SHF.R.U32.HI R0, RZ, 0x15, R0 ;  /* 0x00000015ff007819 */ /* 0x000fe80000011600 */
[----:B------:R-:W-:Y:S11]  /*70a0*/  LOP3.LUT P0, RZ, R0, 0x3, R102, 0x48, !PT ;  /* 0x0000000300ff7812 */ /* 0x000ff60007804866 */
[----:B------:R-:W-:Y:S02]  /*70b0*/  @!UPT UIADD3 URZ, UPT, UPT, URZ, URZ, URZ ;  /* 0x000000fffffff290 */ /* 0x000fe4000fffe0ff */
[----:B------:R-:W-:Y:S05]  /*70c0*/  @!P0 BRA `(.L_x_122) ;  /* 0x0000000000408947 */ /* 0x000fea0003800000 */
[----:B------:R-:W2:Y:S01]  /*70d0*/  LDCU.64 UR8, c[0x4][0x78] ;  /* 0x01000f00ff0877ac */ /* 0x000ea20008000a00 */
[----:B------:R-:W-:Y:S01]  /*70e0*/  MOV R3, 0x0 ;  /* 0x0000000000037802 */ /* 0x000fe20000000f00 */
[----:B------:R-:W-:Y:S02]  /*70f0*/  HFMA2 R12, -RZ, RZ, 0, 5.9604644775390625e-08 ;  /* 0x00000001ff0c7431 */ /* 0x000fe400000001ff */
[----:B------:R-:W-:Y:S02]  /*7100*/  IMAD.MOV.U32 R8, RZ, RZ, 0x192 ;  /* 0x00000192ff087424 */ /* 0x000fe400078e00ff */
[----:B------:R-:W-:Y:S01]  /*7110*/  IMAD.MOV.U32 R13, RZ, RZ, RZ ;  /* 0x000000ffff0d7224 */ /* 0x000fe200078e00ff */
[----:B------:R-:W3:Y:S01]  /*7120*/  LDCU.64 UR6, c[0x4][0x80] ;  /* 0x01001000ff0677ac */ /* 0x000ee20008000a00 */
[----:B------:R-:W4:Y:S01]  /*7130*/  LDC.64 R2, c[0x4][R3] ;  /* 0x0100000003027b82 */ /* 0x000f220000000a00 */
[----:B------:R-:W5:Y:S01]  /*7140*/  LDCU.64 UR4, c[0x4][0x18] ;  /* 0x01000300ff0477ac */ /* 0x000f620008000a00 */
[----:B--2---:R-:W-:Y:S01]  /*7150*/  MOV R5, UR9 ;  /* 0x0000000900057c02 */ /* 0x004fe20008000f00 */
[----:B------:R-:W-:Y:S01]  /*7160*/  IMAD.U32 R4, RZ, RZ, UR8 ;  /* 0x00000008ff047e24 */ /* 0x000fe2000f8e00ff */
[----:B---3--:R-:W-:Y:S01]  /*7170*/  MOV R7, UR7 ;  /* 0x0000000700077c02 */ /* 0x008fe20008000f00 */
[----:B------:R-:W-:Y:S01]  /*7180*/  IMAD.U32 R6, RZ, RZ, UR6 ;  /* 0x00000006ff067e24 */ /* 0x000fe2000f8e00ff */
[----:B-----5:R-:W-:Y:S01]  /*7190*/  MOV R11, UR5 ;  /* 0x00000005000b7c02 */ /* 0x020fe20008000f00 */
[----:B------:R-:W-:Y:S02]  /*71a0*/  IMAD.U32 R10, RZ, RZ, UR4 ;  /* 0x00000004ff0a7e24 */ /* 0x000fe4000f8e00ff */
[----:B------:R-:W-:Y:S07]  /*71b0*/  LEPC R20, `(.L_x_122) ;  /* 0x000000001014794e */ /* 0x000fee0000000000 */
[----:B-1--4-:R-:W-:Y:S05]  /*71c0*/  CALL.ABS.NOINC R2 ;  /* 0x0000000002007343 */ /* 0x012fea0003c00000 */
.L_x_122:
[-C--:B------:R-:W-:Y:S01]  /*71d0*/  F2FP.F16.E5M2.UNPACK_B R0, R81.reuse ;  /* 0x00000051ff00723e */ /* 0x080fe200020004ff */
[----:B------:R-:W-:Y:S05]  /*71e0*/  WARPSYNC.ALL ;  /* 0x0000000000007948 */ /* 0x000fea0003800000 */
[----:B------:R-:W-:Y:S01]  /*71f0*/  R2UR UR4, R48 ;  /* 0x00000000300472ca */ /* 0x000fe200000e0000 */
[--C-:B------:R-:W-:Y:S01]  /*7200*/  HADD2.F32 R54, -RZ, R0.reuse.H0_H0 ;  /* 0x20000000ff367230 */ /* 0x100fe20000004100 */
[-C--:B------:R-:W-:Y:S01]  /*7210*/  F2FP.F16.E5M2.UNPACK_B R2, R80.reuse.H1 ;  /* 0x00000050ff02723e */ /* 0x080fe200030004ff */
[----:B------:R-:W-:Y:S01]  /*7220*/  HADD2.F32 R55, -RZ, R0.H1_H1 ;  /* 0x30000000ff377230 */ /* 0x000fe20000004100 */
[----:B------:R-:W-:Y:S01]  /*7230*/  F2FP.F16.E5M2.UNPACK_B R0, R81.H1 ;  /* 0x00000051ff00723e */ /* 0x000fe200030004ff */
[----:B------:R-:W-:Y:S01]  /*7240*/  BSSY.RECONVERGENT B0, `(.L_x_123) ;  /* 0x0000099000007945 */ /* 0x000fe20003800200 */
[----:B------:R-:W-:Y:S01]  /*7250*/  F2FP.F16.E5M2.UNPACK_B R3, R80 ;  /* 0x00000050ff03723e */ /* 0x000fe200020004ff */
[----:B------:R-:W-:Y:S01]  /*7260*/  HADD2.F32 R52, -RZ, R2.H0_H0 ;  /* 0x20000002ff347230 */ /* 0x000fe20000004100 */
[----:B------:R-:W-:Y:S01]  /*7270*/  ISETP.NE.AND P0, PT, R109, RZ, PT ;  /* 0x000000ff6d00720c */ /* 0x000fe20003f05270 */
[--C-:B------:R-:W-:Y:S01]  /*7280*/  HADD2.F32 R56, -RZ, R0.reuse.H0_H0 ;  /* 0x20000000ff387230 */ /* 0x100fe20000004100 */
[----:B------:R-:W-:Y:S01]  /*7290*/  ISETP.NE.AND P6, PT, R117, RZ, PT ;  /* 0x000000ff7500720c */ /* 0x000fe20003fc5270 */
[----:B------:R-:W-:Y:S01]  /*72a0*/  HADD2.F32 R57, -RZ, R0.H1_H1 ;  /* 0x30000000ff397230 */ /* 0x000fe20000004100 */
[-C--:B------:R-:W-:Y:S01]  /*72b0*/  F2FP.F16.E5M2.UNPACK_B R0, R83.reuse ;  /* 0x00000053ff00723e */ /* 0x080fe200020004ff */
[----:B-1----:R-:W1:Y:S01]  /*72c0*/  LDTM.x32 R4, tmem[UR4+0x20] ;  /* 0x00002004000479ee */ /* 0x002e6200082c0000 */
[----:B------:R-:W-:Y:S01]  /*72d0*/  HADD2.F32 R53, -RZ, R2.H1_H1 ;  /* 0x30000002ff357230 */ /* 0x000fe20000004100 */
[----:B------:R-:W-:Y:S01]  /*72e0*/  F2FP.F16.E5M2.UNPACK_B R2, R82.H1 ;  /* 0x00000052ff02723e */ /* 0x000fe200030004ff */
[--C-:B------:R-:W-:Y:S02]  /*72f0*/  HADD2.F32 R50, -RZ, R3.reuse.H0_H0 ;  /* 0x20000003ff327230 */ /* 0x100fe40000004100 */
[--C-:B------:R-:W-:Y:S02]  /*7300*/  HADD2.F32 R62, -RZ, R0.reuse.H0_H0 ;  /* 0x20000000ff3e7230 */ /* 0x100fe40000004100 */
[----:B------:R-:W-:Y:S01]  /*7310*/  HADD2.F32 R63, -RZ, R0.H1_H1 ;  /* 0x30000000ff3f7230 */ /* 0x000fe20000004100 */
[----:B------:R-:W-:Y:S01]  /*7320*/  F2FP.F16.E5M2.UNPACK_B R0, R84.H1 ;  /* 0x00000054ff00723e */ /* 0x000fe200030004ff */
[--C-:B------:R-:W-:Y:S02]  /*7330*/  HADD2.F32 R60, -RZ, R2.reuse.H0_H0 ;  /* 0x20000002ff3c7230 */ /* 0x100fe40000004100 */
[----:B------:R-:W-:Y:S01]  /*7340*/  HADD2.F32 R61, -RZ, R2.H1_H1 ;  /* 0x30000002ff3d7230 */ /* 0x000fe20000004100 */
[----:B------:R-:W-:Y:S01]  /*7350*/  F2FP.F16.E5M2.UNPACK_B R2, R83.H1 ;  /* 0x00000053ff02723e */ /* 0x000fe200030004ff */
[----:B------:R-:W-:Y:S01]  /*7360*/  HADD2.F32 R51, -RZ, R3.H1_H1 ;  /* 0x30000003ff337230 */ /* 0x000fe20000004100 */
[----:B------:R-:W-:Y:S01]  /*7370*/  F2FP.F16.E5M2.UNPACK_B R3, R82 ;  /* 0x00000052ff03723e */ /* 0x000fe200020004ff */
[--C-:B------:R-:W-:Y:S02]  /*7380*/  HADD2.F32 R68, -RZ, R0.reuse.H0_H0 ;  /* 0x20000000ff447230 */ /* 0x100fe40000004100 */
[----:B------:R-:W-:Y:S01]  /*7390*/  HADD2.F32 R69, -RZ, R0.H1_H1 ;  /* 0x30000000ff457230 */ /* 0x000fe20000004100 */
[-C--:B------:R-:W-:Y:S01]  /*73a0*/  F2FP.F16.E5M2.UNPACK_B R0, R85.reuse.H1 ;  /* 0x00000055ff00723e */ /* 0x080fe200030004ff */
[--C-:B------:R-:W-:Y:S02]  /*73b0*/  HADD2.F32 R64, -RZ, R2.reuse.H0_H0 ;  /* 0x20000002ff407230 */ /* 0x100fe40000004100 */
[----:B------:R-:W-:Y:S01]  /*73c0*/  HADD2.F32 R65, -RZ, R2.H1_H1 ;  /* 0x30000002ff417230 */ /* 0x000fe20000004100 */
[----:B------:R-:W-:Y:S01]  /*73d0*/  F2FP.F16.E5M2.UNPACK_B R2, R85 ;  /* 0x00000055ff02723e */ /* 0x000fe200020004ff */
[--C-:B------:R-:W-:Y:S02]  /*73e0*/  HADD2.F32 R58, -RZ, R3.reuse.H0_H0 ;  /* 0x20000003ff3a7230 */ /* 0x100fe40000004100 */
[C---:B-1----:R-:W-:Y:S01]  /*73f0*/  FMUL R7, R47.reuse, R7 ;  /* 0x000000072f077220 */ /* 0x042fe20000400000 */
[----:B------:R-:W-:Y:S01]  /*7400*/  HADD2.F32 R59, -RZ, R3.H1_H1 ;  /* 0x30000003ff3b7230 */ /* 0x000fe20000004100 */
[----:B------:R-:W-:Y:S01]  /*7410*/  F2FP.F16.E5M2.UNPACK_B R3, R84 ;  /* 0x00000054ff03723e */ /* 0x000fe200020004ff */
[--C-:B------:R-:W-:Y:S02]  /*7420*/  HADD2.F32 R72, -RZ, R0.reuse.H0_H0 ;  /* 0x20000000ff487230 */ /* 0x100fe40000004100 */
[C---:B------:R-:W-:Y:S01]  /*7430*/  FMUL R11, R47.reuse, R11 ;  /* 0x0000000b2f0b7220 */ /* 0x040fe20000400000 */
[----:B------:R-:W-:Y:S01]  /*7440*/  HADD2.F32 R73, -RZ, R0.H1_H1 ;  /* 0x30000000ff497230 */ /* 0x000fe20000004100 */
[----:B------:R-:W-:Y:S01]  /*7450*/  F2FP.F16.E5M2.UNPACK_B R0, R87 ;  /* 0x00000057ff00723e */ /* 0x000fe200020004ff */
[--C-:B------:R-:W-:Y:S02]  /*7460*/  HADD2.F32 R70, -RZ, R2.reuse.H0_H0 ;  /* 0x20000002ff467230 */ /* 0x100fe40000004100 */
[C---:B------:R-:W-:Y:S01]  /*7470*/  FMUL R15, R47.reuse, R15 ;  /* 0x0000000f2f0f7220 */ /* 0x040fe20000400000 */
[----:B------:R-:W-:Y:S01]  /*7480*/  HADD2.F32 R71, -RZ, R2.H1_H1 ;  /* 0x30000002ff477230 */ /* 0x000fe20000004100 */
[-C--:B------:R-:W-:Y:S01]  /*7490*/  F2FP.F16.E5M2.UNPACK_B R2, R86.reuse.H1 ;  /* 0x00000056ff02723e */ /* 0x080fe200030004ff */
[--C-:B------:R-:W-:Y:S02]  /*74a0*/  HADD2.F32 R66, -RZ, R3.reuse.H0_H0 ;  /* 0x20000003ff427230 */ /* 0x100fe40000004100 */
[----:B------:R-:W-:Y:S01]  /*74b0*/  HADD2.F32 R67, -RZ, R3.H1_H1 ;  /* 0x30000003ff437230 */ /* 0x000fe20000004100 */
[----:B------:R-:W-:Y:S01]  /*74c0*/  F2FP.F16.E5M2.UNPACK_B R3, R86 ;  /* 0x00000056ff03723e */ /* 0x000fe200020004ff */
[--C-:B------:R-:W-:Y:S02]  /*74d0*/  HADD2.F32 R78, -RZ, R0.reuse.H0_H0 ;  /* 0x20000000ff4e7230 */ /* 0x100fe40000004100 */
[----:B------:R-:W-:Y:S02]  /*74e0*/  HADD2.F32 R79, -RZ, R0.H1_H1 ;  /* 0x30000000ff4f7230 */ /* 0x000fe40000004100 */
[C---:B------:R-:W-:Y:S01]  /*74f0*/  FMUL R0, R47.reuse, R4 ;  /* 0x000000042f007220 */ /* 0x040fe20000400000 */
[--C-:B------:R-:W-:Y:S02]  /*7500*/  HADD2.F32 R76, -RZ, R2.reuse.H0_H0 ;  /* 0x20000002ff4c7230 */ /* 0x100fe40000004100 */
[----:B------:R-:W-:Y:S01]  /*7510*/  FMUL R4, R47, R8 ;  /* 0x000000082f047220 */ /* 0x000fe20000400000 */
[----:B------:R-:W-:Y:S02]  /*7520*/  HADD2.F32 R77, -RZ, R2.H1_H1 ;  /* 0x30000002ff4d7230 */ /* 0x000fe40000004100 */
[----:B------:R-:W-:Y:S01]  /*7530*/  FFMA R0, R49, R50, R0 ;  /* 0x0000003231007223 */ /* 0x000fe20000000000 */
[--C-:B------:R-:W-:Y:S02]  /*7540*/  HADD2.F32 R74, -RZ, R3.reuse.H0_H0 ;  /* 0x20000003ff4a7230 */ /* 0x100fe40000004100 */
[C---:B------:R-:W-:Y:S01]  /*7550*/  FMUL R2, R47.reuse, R5 ;  /* 0x000000052f027220 */ /* 0x040fe20000400000 */
[----:B------:R-:W-:Y:S02]  /*7560*/  HADD2.F32 R75, -RZ, R3.H1_H1 ;  /* 0x30000003ff4b7230 */ /* 0x000fe40000004100 */
[C---:B------:R-:W-:Y:S01]  /*7570*/  FMUL R5, R47.reuse, R9 ;  /* 0x000000092f057220 */ /* 0x040fe20000400000 */
[----:B------:R-:W-:Y:S01]  /*7580*/  FMUL R8, R47, R12 ;  /* 0x0000000c2f087220 */ /* 0x000fe20000400000 */
[----:B------:R-:W-:Y:S01]  /*7590*/  FFMA R2, R49, R51, R2 ;  /* 0x0000003331027223 */ /* 0x000fe20000000002 */
[C---:B------:R-:W-:Y:S01]  /*75a0*/  FMUL R9, R47.reuse, R13 ;  /* 0x0000000d2f097220 */ /* 0x040fe20000400000 */
[C---:B------:R-:W-:Y:S01]  /*75b0*/  FMUL R12, R47.reuse, R21 ;  /* 0x000000152f0c7220 */ /* 0x040fe20000400000 */
[C---:B------:R-:W-:Y:S01]  /*75c0*/  FMUL R21, R47.reuse, R30 ;  /* 0x0000001e2f157220 */ /* 0x040fe20000400000 */
[C---:B------:R-:W-:Y:S01]  /*75d0*/  FMUL R13, R47.reuse, R22 ;  /* 0x000000162f0d7220 */ /* 0x040fe20000400000 */
        /* <DEDUP_REMOVED lines=9> */
[C---:B------:R-:W-:Y:S01]  /*7670*/  FFMA R6, R49.reuse, R56, R6 ;  /* 0x0000003831067223 */ /* 0x040fe20000000006 */
[C---:B------:R-:W-:Y:S01]  /*7680*/  FFMA R11, R49.reuse, R57, R11 ;  /* 0x00000039310b7223 */ /* 0x040fe2000000000b */
[C---:B------:R-:W-:Y:S01]  /*7690*/  FFMA R8, R49.reuse, R58, R8 ;  /* 0x0000003a31087223 */ /* 0x040fe20000000008 */
[----:B------:R-:W-:Y:S01]  /*76a0*/  FFMA R9, R49, R59, R9 ;  /* 0x0000003b31097223 */ /* 0x000fe20000000009 */
[----:B------:R-:W-:Y:S01]  /*76b0*/  F2FP.SATFINITE.E5M2.F32.PACK_AB_MERGE_C R52, R7, R3, RZ ;  /* 0x000000030734723e */ /* 0x000fe200048060ff */
[----:B------:R-:W-:Y:S01]  /*76c0*/  FFMA R10, R49, R60, R10 ;  /* 0x0000003c310a7223 */ /* 0x000fe2000000000a */
[----:B------:R-:W-:Y:S01]  /*76d0*/  F2FP.SATFINITE.E5M2.F32.PACK_AB_MERGE_C R53, R11, R6, RZ ;  /* 0x000000060b35723e */ /* 0x000fe200048060ff */
[----:B------:R-:W-:Y:S01]  /*76e0*/  FFMA R15, R49, R61, R15 ;  /* 0x0000003d310f7223 */ /* 0x000fe2000000000f */
[C---:B------:R-:W-:Y:S01]  /*76f0*/  FMUL R3, R47.reuse, R16 ;  /* 0x000000102f037220 */ /* 0x040fe20000400000 */
[C---:B------:R-:W-:Y:S01]  /*7700*/  FMUL R6, R47.reuse, R17 ;  /* 0x000000112f067220 */ /* 0x040fe20000400000 */
[----:B------:R-:W-:Y:S01]  /*7710*/  F2FP.F16.E5M2.UNPACK_B R51, R87.H1 ;  /* 0x00000057ff33723e */ /* 0x000fe200030004ff */
[----:B------:R-:W-:Y:S01]  /*7720*/  FMUL R11, R47, R20 ;  /* 0x000000142f0b7220 */ /* 0x000fe20000400000 */
[----:B------:R-:W-:Y:S01]  /*7730*/  F2FP.SATFINITE.E5M2.F32.PACK_AB_MERGE_C R54, R15, R10, RZ ;  /* 0x0000000a0f36723e */ /* 0x000fe200048060ff */
[C---:B------:R-:W-:Y:S01]  /*7740*/  FFMA R3, R49.reuse, R62, R3 ;  /* 0x0000003e31037223 */ /* 0x040fe20000000003 */
[----:B------:R-:W-:Y:S01]  /*7750*/  FFMA R6, R49, R63, R6 ;  /* 0x0000003f31067223 */ /* 0x000fe20000000006 */
[----:B------:R-:W-:Y:S01]  /*7760*/  FMUL R20, R47, R29 ;  /* 0x0000001d2f147220 */ /* 0x000fe20000400000 */
[----:B------:R-:W-:Y:S01]  /*7770*/  F2FP.SATFINITE.E5M2.F32.PACK_AB_MERGE_C R29, R5, R4, R53 ;  /* 0x00000004051d723e */ /* 0x000fe20004806035 */
[----:B------:R-:W-:Y:S01]  /*7780*/  FMUL R10, R47, R19 ;  /* 0x000000132f0a7220 */ /* 0x000fe20000400000 */
[----:B------:R-:W-:Y:S01]  /*7790*/  F2FP.SATFINITE.E5M2.F32.PACK_AB_MERGE_C R30, R9, R8, R54 ;  /* 0x00000008091e723e */ /* 0x000fe20004806036 */
        /* <DEDUP_REMOVED lines=10> */
[----:B------:R-:W-:Y:S01]  /*7840*/  FFMA R14, R49, R69, R14 ;  /* 0x00000045310e7223 */ /* 0x000fe2000000000e */
[----:B------:R-:W-:Y:S01]  /*7850*/  FMUL R18, R47, R27 ;  /* 0x0000001b2f127220 */ /* 0x000fe20000400000 */
[C---:B------:R-:W-:Y:S01]  /*7860*/  FFMA R15, R49.reuse, R70, R15 ;  /* 0x00000046310f7223 */ /* 0x040fe2000000000f */
[C---:B------:R-:W-:Y:S01]  /*7870*/  FFMA R16, R49.reuse, R71, R16 ;  /* 0x0000004731107223 */ /* 0x040fe20000000010 */
[C---:B------:R-:W-:Y:S01]  /*7880*/  FFMA R17, R49.reuse, R72, R17 ;  /* 0x0000004831117223 */ /* 0x040fe20000000011 */
[C---:B------:R-:W-:Y:S01]  /*7890*/  FFMA R18, R49.reuse, R73, R18 ;  /* 0x0000004931127223 */ /* 0x040fe20000000012 */
[----:B------:R-:W-:Y:S01]  /*78a0*/  FFMA R19, R49, R74, R19 ;  /* 0x0000004a31137223 */ /* 0x000fe20000000013 */
[----:B------:R-:W-:Y:S01]  /*78b0*/  FMUL R23, R47, R32 ;  /* 0x000000202f177220 */ /* 0x000fe20000400000 */
[----:B------:R-:W-:Y:S01]  /*78c0*/  FFMA R20, R49, R75, R20 ;  /* 0x0000004b31147223 */ /* 0x000fe20000000014 */
[----:B------:R-:W-:Y:S01]  /*78d0*/  FMUL R24, R47, R33 ;  /* 0x000000212f187220 */ /* 0x000fe20000400000 */
[--C-:B------:R-:W-:Y:S02]  /*78e0*/  HADD2.F32 R50, -RZ, R51.reuse.H0_H0 ;  /* 0x20000033ff327230 */ /* 0x100fe40000004100 */
[----:B------:R-:W-:Y:S01]  /*78f0*/  FFMA R21, R49, R76, R21 ;  /* 0x0000004c31157223 */ /* 0x000fe20000000015 */
[----:B------:R-:W-:Y:S02]  /*7900*/  HADD2.F32 R51, -RZ, R51.H1_H1 ;  /* 0x30000033ff337230 */ /* 0x000fe40000004100 */
[----:B------:R-:W-:Y:S01]  /*7910*/  FMUL R25, R47, R34 ;  /* 0x000000222f197220 */ /* 0x000fe20000400000 */
[----:B------:R-:W-:Y:S01]  /*7920*/  FFMA R22, R49, R77, R22 ;  /* 0x0000004d31167223 */ /* 0x000fe20000000016 */
[----:B------:R-:W-:Y:S01]  /*7930*/  FMUL R26, R47, R35 ;  /* 0x000000232f1a7220 */ /* 0x000fe20000400000 */
[----:B------:R-:W-:Y:S01]  /*7940*/  F2FP.SATFINITE.E5M2.F32.PACK_AB_MERGE_C R7, R10, R7, RZ ;  /* 0x000000070a07723e */ /* 0x000fe200048060ff */
[C---:B------:R-:W-:Y:S01]  /*7950*/  FFMA R23, R49.reuse, R78, R23 ;  /* 0x0000004e31177223 */ /* 0x040fe20000000017 */
[C---:B------:R-:W-:Y:S01]  /*7960*/  FFMA R24, R49.reuse, R79, R24 ;  /* 0x0000004f31187223 */ /* 0x040fe20000000018 */
[C---:B------:R-:W-:Y:S01]  /*7970*/  FFMA R25, R49.reuse, R50, R25 ;  /* 0x0000003231197223 */ /* 0x040fe20000000019 */
[----:B------:R-:W-:Y:S01]  /*7980*/  FFMA R26, R49, R51, R26 ;  /* 0x00000033311a7223 */ /* 0x000fe2000000001a */
[----:B------:R-:W-:Y:S02]  /*7990*/  F2FP.SATFINITE.E5M2.F32.PACK_AB_MERGE_C R28, R2, R0, R52 ;  /* 0x00000000021c723e */ /* 0x000fe40004806034 */
[----:B------:R-:W-:Y:S02]  /*79a0*/  F2FP.SATFINITE.E5M2.F32.PACK_AB_MERGE_C R31, R6, R3, R7 ;  /* 0x00000003061f723e */ /* 0x000fe40004806007 */
[----:B------:R-:W-:Y:S02]  /*79b0*/  F2FP.SATFINITE.E5M2.F32.PACK_AB_MERGE_C R13, R14, R13, RZ ;  /* 0x0000000d0e0d723e */ /* 0x000fe400048060ff */
[----:B------:R-:W-:Y:S01]  /*79c0*/  F2FP.SATFINITE.E5M2.F32.PACK_AB_MERGE_C R17, R18, R17, RZ ;  /* 0x000000111211723e */ /* 0x000fe200048060ff */
[----:B------:R1:W-:Y:S01]  /*79d0*/  STS.128 [R100+UR49+0x5200], R28 ;  /* 0x0052001c64007988 */ /* 0x0003e20008000c31 */
[----:B------:R-:W-:Y:S02]  /*79e0*/  F2FP.SATFINITE.E5M2.F32.PACK_AB_MERGE_C R14, R22, R21, RZ ;  /* 0x00000015160e723e */ /* 0x000fe400048060ff */
[----:B------:R-:W-:Y:S02]  /*79f0*/  F2FP.SATFINITE.E5M2.F32.PACK_AB_MERGE_C R25, R26, R25, RZ ;  /* 0x000000191a19723e */ /* 0x000fe400048060ff */
[----:B------:R-:W-:Y:S02]  /*7a00*/  F2FP.SATFINITE.E5M2.F32.PACK_AB_MERGE_C R12, R12, R11, R13 ;  /* 0x0000000b0c0c723e */ /* 0x000fe4000480600d */
[----:B------:R-:W-:Y:S02]  /*7a10*/  F2FP.SATFINITE.E5M2.F32.PACK_AB_MERGE_C R13, R16, R15, R17 ;  /* 0x0000000f100d723e */ /* 0x000fe40004806011 */
        /* <DEDUP_REMOVED lines=13> */
[----:B------:R-:W-:Y:S02]  /*7af0*/  UIADD3 UR12, UP0, UPT, UR52, 0x680, URZ ;  /* 0x00000680340c7890 */ /* 0x000fe4000ff1e0ff */
[----:B------:R-:W-:Y:S02]  /*7b00*/  UIADD3 UR9, UPT, UPT, UR41, 0x20, URZ ;  /* 0x0000002029097890 */ /* 0x000fe4000fffe0ff */
[----:B------:R-:W-:Y:S02]  /*7b10*/  UIADD3 UR8, UPT, UPT, UR49, 0x5200, URZ ;  /* 0x0000520031087890 */ /* 0x000fe4000fffe0ff */
[----:B------:R-:W-:Y:S01]  /*7b20*/  UIADD3.X UR13, UPT, UPT, URZ, UR53, URZ, UP0, !UPT ;  /* 0x00000035ff0d7290 */ /* 0x000fe200087fe4ff */
[----:B------:R-:W-:Y:S01]  /*7b30*/  UMOV UR10, UR42 ;  /* 0x0000002a000a7c82 */ /* 0x000fe20008000000 */
[----:B------:R-:W-:Y:S01]  /*7b40*/  UMOV UR11, UR36 ;  /* 0x00000024000b7c82 */ /* 0x000fe20008000000 */
[----:B------:R-:W-:Y:S02]  /*7b50*/  UIADD3 UR5, UPT, UPT, UR41, 0xa0, URZ ;  /* 0x000000a029057890 */ /* 0x000fe4000fffe0ff */
[----:B------:R-:W-:Y:S01]  /*7b60*/  UIADD3 UR4, UPT, UPT, UR49, 0x5a00, URZ ;  /* 0x00005a0031047890 */ /* 0x000fe2000fffe0ff */
[----:B------:R-:W-:Y:S03]  /*7b70*/  UMOV UR6, UR42 ;  /* 0x0000002a00067c82 */ /* 0x000fe60008000000 */
[----:B------:R2:W-:Y:S01]  /*7b80*/  UTMASTG.3D [UR8], [UR12] ;  /* 0x000000080c0073b5 */ /* 0x0005e20008010000 */
[----:B------:R-:W-:Y:S04]  /*7b90*/  UMOV UR7, UR36 ;  /* 0x0000002400077c82 */ /* 0x000fe80008000000 */
[----:B------:R2:W-:Y:S01]  /*7ba0*/  UTMASTG.3D [UR4], [UR12] ;  /* 0x000000040c0073b5 */ /* 0x0005e20008010000 */
[----:B------:R0:W-:Y:S01]  /*7bb0*/  UTMACMDFLUSH ;  /* 0x00000000000079b7 */ /* 0x0001e20000000000 */
[----:B--2---:R-:W-:Y:S04]  /*7bc0*/  DEPBAR.LE SB0, 0x1 ;  /* 0x000080400000791a */ /* 0x004fe80000000000 */
.L_x_124:
[----:B------:R-:W-:Y:S05]  /*7bd0*/  BSYNC.RECONVERGENT B0 ;  /* 0x0000000000007941 */ /* 0x000fea0003800200 */
.L_x_123:
        /* <DEDUP_REMOVED lines=15> */
.L_x_128:
[----:B------:R-:W-:Y:S05]  /*7cd0*/  BSYNC B0 ;  /* 0x0000000000007941 */ /* 0x000fea0003800000 */
.L_x_127:
[----:B------:R-:W-:Y:S01]  /*7ce0*/  ISETP.NE.AND P0, PT, R115, RZ, PT ;  /* 0x000000ff7300720c */ /* 0x000fe20003f05270 */
[----:B------:R-:W-:Y:S11]  /*7cf0*/  VIADD R105, R105, 0x1 ;  /* 0x0000000169697836 */ /* 0x000ff60000000000 */
[----:B------:R-:W-:Y:S01]  /*7d00*/  @!UPT UIADD3 URZ, UPT, UPT, URZ, URZ, URZ ;  /* 0x000000fffffff290 */ /* 0x000fe2000fffe0ff */
[----:B------:R3:W4:Y:S04]  /*7d10*/  @P0 LDS.128 R84, [R2+0x200] ;  /* 0x0002000002540984 */ /* 0x0007280000000c00 */
[----:B------:R1:W1:Y:S01]  /*7d20*/  @P0 LDS.128 R80, [R3+UR49+0x200] ;  /* 0x0002003103500984 */ /* 0x0002620008000c00 */
        /* <DEDUP_REMOVED lines=14> */
.L_x_126:
[----:B------:R-:W-:Y:S05]  /*7e10*/  BSYNC B1 ;  /* 0x0000000000017941 */ /* 0x000fea0003800000 */
.L_x_125:
[----:B------:R-:W-:Y:S05]  /*7e20*/  VIADD R0, R48, 0x40 ;  /* 0x0000004030007836 */ /* 0x000fea0000000000 */
[----:B------:R-:W-:Y:S04]  /*7e30*/  SHF.R.U32.HI R0, RZ, 0x15, R0 ;  /* 0x00000015ff007819 */ /* 0x000fe80000011600 */
[----:B------:R-:W-:Y:S11]  /*7e40*/  LOP3.LUT P0, RZ, R0, 0x3, R102, 0x48, !PT ;  /* 0x0000000300ff7812 */ /* 0x000ff60007804866 */
[----:B------:R-:W-:Y:S02]  /*7e50*/  @!UPT UIADD3 URZ, UPT, UPT, URZ, URZ, URZ ;  /* 0x000000fffffff290 */ /* 0x000fe4000fffe0ff */
[----:B------:R-:W-:Y:S05]  /*7e60*/  @!P0 BRA `(.L_x_130) ;  /* 0x0000000000408947 */ /* 0x000fea0003800000 */
[----:B------:R-:W2:Y:S01]  /*7e70*/  LDCU.64 UR8, c[0x4][0x78] ;  /* 0x01000f00ff0877ac */ /* 0x000ea20008000a00 */
[----:B------:R-:W-:Y:S01]  /*7e80*/  MOV R3, 0x0 ;  /* 0x0000000000037802 */ /* 0x000fe20000000f00 */
[----:B-1----:R-:W-:Y:S02]  /*7e90*/  HFMA2 R12, -RZ, RZ, 0, 5.9604644775390625e-08 ;  /* 0x00000001ff0c7431 */ /* 0x002fe400000001ff */
[----:B------:R-:W-:Y:S02]  /*7ea0*/  IMAD.MOV.U32 R8, RZ, RZ, 0x192 ;  /* 0x00000192ff087424 */ /* 0x000fe400078e00ff */
[----:B------:R-:W-:Y:S01]  /*7eb0*/  IMAD.MOV.U32 R13, RZ, RZ, RZ ;  /* 0x000000ffff0d7224 */ /* 0x000fe200078e00ff */
[----:B------:R-:W1:Y:S01]  /*7ec0*/  LDCU.64 UR6, c[0x4][0x80] ;  /* 0x01001000ff0677ac */ /* 0x000e620008000a00 */
[----:B------:R-:W3:Y:S01]  /*7ed0*/  LDC.64 R2, c[0x4][R3] ;  /* 0x0100000003027b82 */ /* 0x000ee20000000a00 */
[----:B------:R-:W4:Y:S01]  /*7ee0*/  LDCU.64 UR4, c[0x4][0x18] ;  /* 0x01000300ff0477ac */ /* 0x000f220008000a00 */
[----:B--2---:R-:W-:Y:S01]  /*7ef0*/  MOV R5, UR9 ;  /* 0x0000000900057c02 */ /* 0x004fe20008000f00 */
[----:B------:R-:W-:Y:S01]  /*7f00*/  IMAD.U32 R4, RZ, RZ, UR8 ;  /* 0x00000008ff047e24 */ /* 0x000fe2000f8e00ff */
[----:B-1----:R-:W-:Y:S01]  /*7f10*/  MOV R7, UR7 ;  /* 0x0000000700077c02 */ /* 0x002fe20008000f00 */
[----:B------:R-:W-:Y:S01]  /*7f20*/  IMAD.U32 R6, RZ, RZ, UR6 ;  /* 0x00000006ff067e24 */ /* 0x000fe2000f8e00ff */
[----:B----4-:R-:W-:Y:S01]  /*7f30*/  MOV R11, UR5 ;  /* 0x00000005000b7c02 */ /* 0x010fe20008000f00 */
[----:B------:R-:W-:Y:S02]  /*7f40*/  IMAD.U32 R10, RZ, RZ, UR4 ;  /* 0x00000004ff0a7e24 */ /* 0x000fe4000f8e00ff */
[----:B------:R-:W-:Y:S07]  /*7f50*/  LEPC R20, `(.L_x_130) ;  /* 0x000000001014794e */ /* 0x000fee0000000000 */
[----:B---3--:R-:W-:Y:S05]  /*7f60*/  CALL.ABS.NOINC R2 ;  /* 0x0000000002007343 */ /* 0x008fea0003c00000 */
.L_x_130:
        /* <DEDUP_REMOVED lines=147> */
[----:B------:R-:W-:Y:S02]  /*88a0*/  UIADD3 UR12, UP0, UPT, UR52, 0x680, URZ ;  /* 0x00000680340c7890 */ /* 0x000fe4000ff1e0ff */
[----:B------:R-:W-:Y:S02]  /*88b0*/  UIADD3 UR5, UPT, UPT, UR41, 0x40, URZ ;  /* 0x0000004029057890 */ /* 0x000fe4000fffe0ff */
[----:B------:R-:W-:Y:S01]  /*88c0*/  MOV R108, UR4 ;  /* 0x00000004006c7c02 */ /* 0x000fe20008000f00 */
[----:B------:R-:W-:Y:S01]  /*88d0*/  UIADD3.X UR13, UPT, UPT, URZ, UR53, URZ, UP0, !UPT ;  /* 0x00000035ff0d7290 */ /* 0x000fe200087fe4ff */
[----:B------:R-:W-:Y:S02]  /*88e0*/  UMOV UR6, UR42 ;  /* 0x0000002a00067c82 */ /* 0x000fe40008000000 */
[----:B------:R-:W-:Y:S01]  /*88f0*/  R2UR UR4, R108 ;  /* 0x000000006c0472ca */ /* 0x000fe200000e0000 */
[----:B------:R-:W-:Y:S01]  /*8900*/  UMOV UR7, UR36 ;  /* 0x0000002400077c82 */ /* 0x000fe20008000000 */
[----:B------:R-:W-:Y:S02]  /*8910*/  UIADD3 UR9, UPT, UPT, UR41, 0xc0, URZ ;  /* 0x000000c029097890 */ /* 0x000fe4000fffe0ff */
[----:B------:R-:W-:Y:S01]  /*8920*/  UIADD3 UR8, UPT, UPT, UR49, 0x4a00, URZ ;  /* 0x00004a0031087890 */ /* 0x000fe2000fffe0ff */
[----:B------:R-:W-:Y:S01]  /*8930*/  UMOV UR10, UR42 ;  /* 0x0000002a000a7c82 */ /* 0x000fe20008000000 */
[----:B------:R-:W-:Y:S07]  /*8940*/  UMOV UR11, UR36 ;  /* 0x00000024000b7c82 */ /* 0x000fee0008000000 */
[----:B------:R2:W-:Y:S01]  /*8950*/  UTMASTG.3D [UR4], [UR12] ;  /* 0x000000040c0073b5 */ /* 0x0005e20008010000 */
[----:B------:R2:W-:Y:S01]  /*8960*/  UTMASTG.3D [UR8], [UR12] ;  /* 0x000000080c0073b5 */ /* 0x0005e20008010000 */
[----:B------:R0:W-:Y:S01]  /*8970*/  UTMACMDFLUSH ;  /* 0x00000000000079b7 */ /* 0x0001e20000000000 */
[----:B--2---:R-:W-:Y:S04]  /*8980*/  DEPBAR.LE SB0, 0x1 ;  /* 0x000080400000791a */ /* 0x004fe80000000000 */
.L_x_132:
[----:B------:R-:W-:Y:S05]  /*8990*/  BSYNC.RECONVERGENT B0 ;  /* 0x0000000000007941 */ /* 0x000fea0003800200 */
.L_x_131:
        /* <DEDUP_REMOVED lines=15> */
.L_x_136:
[----:B------:R-:W-:Y:S05]  /*8a90*/  BSYNC B0 ;  /* 0x0000000000007941 */ /* 0x000fea0003800000 */
.L_x_135:
        /* <DEDUP_REMOVED lines=19> */
.L_x_134:
[----:B------:R-:W-:Y:S05]  /*8bd0*/  BSYNC B1 ;  /* 0x0000000000017941 */ /* 0x000fea0003800000 */
.L_x_133:
        /* <DEDUP_REMOVED lines=21> */
.L_x_138:
[----:B------:R-:W-:Y:S01]  /*8d30*/  ISETP.NE.AND P0, PT, R109, RZ, PT ;  /* 0x000000ff6d00720c */ /* 0x000fe20003f05270 */
[----:B------:R-:W-:Y:S05]  /*8d40*/  WARPSYNC.ALL ;  /* 0x0000000000007948 */ /* 0x000fea0003800000 */
[----:B------:R-:W-:Y:S01]  /*8d50*/  R2UR UR4, R48 ;  /* 0x00000000300472ca */ /* 0x000fe200000e0000 */
[----:B------:R-:W-:Y:S01]  /*8d60*/  BSSY.RECONVERGENT B0, `(.L_x_139) ;  /* 0x000009f000007945 */ /* 0x000fe20003800200 */
[-C--:B------:R-:W-:Y:S02]  /*8d70*/  F2FP.F16.E5M2.UNPACK_B R4, R81.reuse ;  /* 0x00000051ff04723e */ /* 0x080fe400020004ff */
[-C--:B------:R-:W-:Y:S02]  /*8d80*/  F2FP.F16.E5M2.UNPACK_B R2, R80.reuse ;  /* 0x00000050ff02723e */ /* 0x080fe400020004ff */
[----:B------:R-:W-:Y:S01]  /*8d90*/  F2FP.F16.E5M2.UNPACK_B R80, R80.H1 ;  /* 0x00000050ff50723e */ /* 0x000fe200030004ff */
[--C-:B------:R-:W-:Y:S01]  /*8da0*/  HADD2.F32 R50, -RZ, R4.reuse.H0_H0 ;  /* 0x20000004ff327230 */ /* 0x100fe20000004100 */
[----:B------:R-:W-:Y:S01]  /*8db0*/  F2FP.F16.E5M2.UNPACK_B R81, R81.H1 ;  /* 0x00000051ff51723e */ /* 0x000fe200030004ff */
[----:B------:R-:W-:Y:S01]  /*8dc0*/  HADD2.F32 R51, -RZ, R4.H1_H1 ;  /* 0x30000004ff337230 */ /* 0x000fe20000004100 */
[-C--:B------:R-:W-:Y:S01]  /*8dd0*/  F2FP.F16.E5M2.UNPACK_B R55, R82.reuse ;  /* 0x00000052ff37723e */ /* 0x080fe200020004ff */
[--C-:B------:R-:W-:Y:S01]  /*8de0*/  HADD2.F32 R0, -RZ, R2.reuse.H0_H0 ;  /* 0x20000002ff007230 */ /* 0x100fe20000004100 */
[----:B------:R-:W-:Y:S01]  /*8df0*/  F2FP.F16.E5M2.UNPACK_B R82, R82.H1 ;  /* 0x00000052ff52723e */ /* 0x000fe200030004ff */
[----:B-1----:R-:W1:Y:S01]  /*8e00*/  LDTM.x32 R4, tmem[UR4+0x60] ;  /* 0x00006004000479ee */ /* 0x002e6200082c0000 */
[----:B------:R-:W-:Y:S01]  /*8e10*/  NOP ;  /* 0x0000000000007918 */ /* 0x000fe20000000000 */
[----:B------:R-:W-:Y:S01]  /*8e20*/  IADD3 R111, PT, PT, R111, 0xc0, RZ ;  /* 0x000000c06f6f7810 */ /* 0x000fe20007ffe0ff */
[----:B------:R-:W-:Y:S01]  /*8e30*/  HADD2.F32 R2, -RZ, R2.H1_H1 ;  /* 0x30000002ff027230 */ /* 0x000fe20000004100 */
[----:B------:R-:W-:Y:S01]  /*8e40*/  F2FP.F16.E5M2.UNPACK_B R59, R83 ;  /* 0x00000053ff3b723e */ /* 0x000fe200020004ff */
[--C-:B------:R-:W-:Y:S01]  /*8e50*/  HADD2.F32 R54, -RZ, R55.reuse.H0_H0 ;  /* 0x20000037ff367230 */ /* 0x100fe20000004100 */
[----:B------:R-:W-:Y:S01]  /*8e60*/  LOP3.LUT R111, R111, 0xfefffff8, RZ, 0xc0, !PT ;  /* 0xfefffff86f6f7812 */ /* 0x000fe200078ec0ff */
[----:B------:R-:W-:Y:S01]  /*8e70*/  HADD2.F32 R55, -RZ, R55.H1_H1 ;  /* 0x30000037ff377230 */ /* 0x000fe20000004100 */
[----:B------:R-:W-:Y:S01]  /*8e80*/  F2FP.F16.E5M2.UNPACK_B R63, R84 ;  /* 0x00000054ff3f723e */ /* 0x000fe200020004ff */
[--C-:B------:R-:W-:Y:S01]  /*8e90*/  HADD2.F32 R58, -RZ, R59.reuse.H0_H0 ;  /* 0x2000003bff3a7230 */ /* 0x100fe20000004100 */
[----:B-1----:R1:W-:Y:S01]  /*8ea0*/  SYNCS.ARRIVE.TRANS64.RED.A1T0 RZ, [R111+URZ], RZ ;  /* 0x000000ff6fff79a7 */ /* 0x0023e200081004ff */
[----:B------:R-:W-:Y:S01]  /*8eb0*/  HADD2.F32 R59, -RZ, R59.H1_H1 ;  /* 0x3000003bff3b7230 */ /* 0x000fe20000004100 */
[----:B------:R-:W-:Y:S01]  /*8ec0*/  F2FP.F16.E5M2.UNPACK_B R67, R85 ;  /* 0x00000055ff43723e */ /* 0x000fe200020004ff */
[--C-:B------:R-:W-:Y:S01]  /*8ed0*/  HADD2.F32 R62, -RZ, R63.reuse.H0_H0 ;  /* 0x2000003fff3e7230 */ /* 0x100fe20000004100 */
[----:B------:R-:W-:Y:S01]  /*8ee0*/  F2FP.F16.E5M2.UNPACK_B R71, R86 ;  /* 0x00000056ff47723e */ /* 0x000fe200020004ff */
[----:B------:R-:W-:Y:S01]  /*8ef0*/  HADD2.F32 R63, -RZ, R63.H1_H1 ;  /* 0x3000003fff3f7230 */ /* 0x000fe20000004100 */
[----:B------:R-:W-:Y:S01]  /*8f00*/  F2FP.F16.E5M2.UNPACK_B R75, R87 ;  /* 0x00000057ff4b723e */ /* 0x000fe200020004ff */
[--C-:B------:R-:W-:Y:S01]  /*8f10*/  HADD2.F32 R66, -RZ, R67.reuse.H0_H0 ;  /* 0x20000043ff427230 */ /* 0x100fe20000004100 */
[----:B------:R-:W-:Y:S01]  /*8f20*/  F2FP.F16.E5M2.UNPACK_B R83, R83.H1 ;  /* 0x00000053ff53723e */ /* 0x000fe200030004ff */
[----:B------:R-:W-:Y:S01]  /*8f30*/  HADD2.F32 R67, -RZ, R67.H1_H1 ;  /* 0x30000043ff437230 */ /* 0x000fe20000004100 */
[----:B------:R-:W-:Y:S01]  /*8f40*/  F2FP.F16.E5M2.UNPACK_B R84, R84.H1 ;  /* 0x00000054ff54723e */ /* 0x000fe200030004ff */
[--C-:B------:R-:W-:Y:S01]  /*8f50*/  HADD2.F32 R70, -RZ, R71.reuse.H0_H0 ;  /* 0x20000047ff467230 */ /* 0x100fe20000004100 */
[----:B------:R-:W-:Y:S01]  /*8f60*/  F2FP.F16.E5M2.UNPACK_B R85, R85.H1 ;  /* 0x00000055ff55723e */ /* 0x000fe200030004ff */
[----:B------:R-:W-:Y:S02]  /*8f70*/  HADD2.F32 R71, -RZ, R71.H1_H1 ;  /* 0x30000047ff477230 */ /* 0x000fe40000004100 */
[C---:B------:R-:W-:Y:S01]  /*8f80*/  FMUL R4, R47.reuse, R4 ;  /* 0x000000042f047220 */ /* 0x040fe20000400000 */
[C---:B------:R-:W-:Y:S01]  /*8f90*/  FMUL R5, R47.reuse, R5 ;  /* 0x000000052f057220 */ /* 0x040fe20000400000 */
[--C-:B------:R-:W-:Y:S02]  /*8fa0*/  HADD2.F32 R3, -RZ, R80.reuse.H0_H0 ;  /* 0x20000050ff037230 */ /* 0x100fe40000004100 */
[----:B------:R-:W-:Y:S01]  /*8fb0*/  FMUL R8, R47, R8 ;  /* 0x000000082f087220 */ /* 0x000fe20000400000 */
[C---:B------:R-:W-:Y:S01]  /*8fc0*/  FFMA R4, R49.reuse, R0, R4 ;  /* 0x0000000031047223 */ /* 0x040fe20000000004 */
        /* <DEDUP_REMOVED lines=12> */
[--C-:B------:R-:W-:Y:S02]  /*9090*/  HADD2.F32 R74, -RZ, R75.reuse.H0_H0 ;  /* 0x2000004bff4a7230 */ /* 0x100fe40000004100 */
[C---:B------:R-:W-:Y:S01]  /*90a0*/  FMUL R28, R47.reuse, R32 ;  /* 0x000000202f1c7220 */ /* 0x040fe20000400000 */
[----:B------:R-:W-:Y:S02]  /*90b0*/  HADD2.F32 R75, -RZ, R75.H1_H1 ;  /* 0x3000004bff4b7230 */ /* 0x000fe40000004100 */
[C---:B------:R-:W-:Y:S01]  /*90c0*/  FMUL R29, R47.reuse, R33 ;  /* 0x000000212f1d7220 */ /* 0x040fe20000400000 */
[----:B------:R-:W-:Y:S02]  /*90d0*/  HADD2.F32 R48, -RZ, R80.H1_H1 ;  /* 0x30000050ff307230 */ /* 0x000fe40000004100 */
[C---:B------:R-:W-:Y:S01]  /*90e0*/  FMUL R6, R47.reuse, R6 ;  /* 0x000000062f067220 */ /* 0x040fe20000400000 */
[C---:B------:R-:W-:Y:S01]  /*90f0*/  FMUL R7, R47.reuse, R7 ;  /* 0x000000072f077220 */ /* 0x040fe20000400000 */
[--C-:B------:R-:W-:Y:S02]  /*9100*/  HADD2.F32 R52, -RZ, R81.reuse.H0_H0 ;  /* 0x20000051ff347230 */ /* 0x100fe40000004100 */
[----:B------:R-:W-:Y:S01]  /*9110*/  FMUL R10, R47, R10 ;  /* 0x0000000a2f0a7220 */ /* 0x000fe20000400000 */
[C---:B------:R-:W-:Y:S01]  /*9120*/  FFMA R6, R49.reuse, R3, R6 ;  /* 0x0000000331067223 */ /* 0x040fe20000000006 */
[----:B------:R-:W-:Y:S02]  /*9130*/  HADD2.F32 R53, -RZ, R81.H1_H1 ;  /* 0x30000051ff357230 */ /* 0x000fe40000004100 */
[C---:B------:R-:W-:Y:S01]  /*9140*/  FFMA R7, R49.reuse, R48, R7 ;  /* 0x0000003031077223 */ /* 0x040fe20000000007 */
[C---:B------:R-:W-:Y:S01]  /*9150*/  FFMA R8, R49.reuse, R50, R8 ;  /* 0x0000003231087223 */ /* 0x040fe20000000008 */
[C---:B------:R-:W-:Y:S01]  /*9160*/  FFMA R9, R49.reuse, R51, R9 ;  /* 0x0000003331097223 */ /* 0x040fe20000000009 */
[----:B------:R-:W-:Y:S01]  /*9170*/  FFMA R10, R49, R52, R10 ;  /* 0x00000034310a7223 */ /* 0x000fe2000000000a */
[----:B------:R-:W-:Y:S01]  /*9180*/  FMUL R11, R47, R11 ;  /* 0x0000000b2f0b7220 */ /* 0x000fe20000400000 */
[----:B------:R-:W-:Y:S01]  /*9190*/  F2FP.F16.E5M2.UNPACK_B R86, R86.H1 ;  /* 0x00000056ff56723e */ /* 0x000fe200030004ff */
[--C-:B------:R-:W-:Y:S01]  /*91a0*/  HADD2.F32 R56, -RZ, R82.reuse.H0_H0 ;  /* 0x20000052ff387230 */ /* 0x100fe20000004100 */
[----:B------:R-:W-:Y:S01]  /*91b0*/  F2FP.SATFINITE.E5M2.F32.PACK_AB_MERGE_C R6, R7, R6, RZ ;  /* 0x000000060706723e */ /* 0x000fe200048060ff */
[C---:B------:R-:W-:Y:S01]  /*91c0*/  FFMA R11, R49.reuse, R53, R11 ;  /* 0x00000035310b7223 */ /* 0x040fe2000000000b */
[C---:B------:R-:W-:Y:S01]  /*91d0*/  FFMA R12, R49.reuse, R54, R12 ;  /* 0x00000036310c7223 */ /* 0x040fe2000000000c */
[----:B------:R-:W-:Y:S01]  /*91e0*/  FFMA R13, R49, R55, R13 ;  /* 0x00000037310d7223 */ /* 0x000fe2000000000d */
[----:B------:R-:W-:Y:S01]  /*91f0*/  F2FP.SATFINITE.E5M2.F32.PACK_AB_MERGE_C R4, R5, R4, R6 ;  /* 0x000000040504723e */ /* 0x000fe20004806006 */
[----:B------:R-:W-:Y:S01]  /*9200*/  HADD2.F32 R57, -RZ, R82.H1_H1 ;  /* 0x30000052ff397230 */ /* 0x000fe20000004100 */
[----:B------:R-:W-:Y:S01]  /*9210*/  F2FP.SATFINITE.E5M2.F32.PACK_AB_MERGE_C R10, R11, R10, RZ ;  /* 0x0000000a0b0a723e */ /* 0x000fe200048060ff */
[C---:B------:R-:W-:Y:S01]  /*9220*/  FMUL R14, R47.reuse, R14 ;  /* 0x0000000e2f0e7220 */ /* 0x040fe20000400000 */
[----:B------:R-:W-:Y:S01]  /*9230*/  FMUL R15, R47, R15 ;  /* 0x0000000f2f0f7220 */ /* 0x000fe20000400000 */
[--C-:B------:R-:W-:Y:S01]  /*9240*/  HADD2.F32 R60, -RZ, R83.reuse.H0_H0 ;  /* 0x20000053ff3c7230 */ /* 0x100fe20000004100 */
[----:B------:R-:W-:Y:S01]  /*9250*/  F2FP.SATFINITE.E5M2.F32.PACK_AB_MERGE_C R5, R9, R8, R10 ;  /* 0x000000080905723e */ /* 0x000fe2000480600a */
[C---:B------:R-:W-:Y:S01]  /*9260*/  FFMA R14, R49.reuse, R56, R14 ;  /* 0x00000038310e7223 */ /* 0x040fe2000000000e */
[C---:B------:R-:W-:Y:S01]  /*9270*/  FFMA R15, R49.reuse, R57, R15 ;  /* 0x00000039310f7223 */ /* 0x040fe2000000000f */
[C---:B------:R-:W-:Y:S01]  /*9280*/  FFMA R16, R49.reuse, R58, R16 ;  /* 0x0000003a31107223 */ /* 0x040fe20000000010 */
[----:B------:R-:W-:Y:S01]  /*9290*/  FFMA R17, R49, R59, R17 ;  /* 0x0000003b31117223 */ /* 0x000fe20000000011 */
[----:B------:R-:W-:Y:S02]  /*92a0*/  HADD2.F32 R61, -RZ, R83.H1_H1 ;  /* 0x30000053ff3d7230 */ /* 0x000fe40000004100 */
[C---:B------:R-:W-:Y:S01]  /*92b0*/  FMUL R18, R47.reuse, R18 ;  /* 0x000000122f127220 */ /* 0x040fe20000400000 */
[C---:B------:R-:W-:Y:S01]  /*92c0*/  FMUL R19, R47.reuse, R19 ;  /* 0x000000132f137220 */ /* 0x040fe20000400000 */
[--C-:B------:R-:W-:Y:S02]  /*92d0*/  HADD2.F32 R64, -RZ, R84.reuse.H0_H0 ;  /* 0x20000054ff407230 */ /* 0x100fe40000004100 */
[----:B------:R-:W-:Y:S01]  /*92e0*/  FMUL R22, R47, R22 ;  /* 0x000000162f167220 */ /* 0x000fe20000400000 */
[C---:B------:R-:W-:Y:S01]  /*92f0*/  FFMA R18, R49.reuse, R60, R18 ;  /* 0x0000003c31127223 */ /* 0x040fe20000000012 */
[----:B------:R-:W-:Y:S02]  /*9300*/  HADD2.F32 R65, -RZ, R84.H1_H1 ;  /* 0x30000054ff417230 */ /* 0x000fe40000004100 */
[----:B------:R-:W-:Y:S01]  /*9310*/  FFMA R19, R49, R61, R19 ;  /* 0x0000003d31137223 */ /* 0x000fe20000000013 */
[----:B------:R-:W-:Y:S01]  /*9320*/  FMUL R23, R47, R23 ;  /* 0x000000172f177220 */ /* 0x000fe20000400000 */
[C---:B------:R-:W-:Y:S01]  /*9330*/  FFMA R20, R49.reuse, R62, R20 ;  /* 0x0000003e31147223 */ /* 0x040fe20000000014 */
[C---:B------:R-:W-:Y:S01]  /*9340*/  FFMA R21, R49.reuse, R63, R21 ;  /* 0x0000003f31157223 */ /* 0x040fe20000000015 */
[--C-:B------:R-:W-:Y:S02]  /*9350*/  HADD2.F32 R68, -RZ, R85.reuse.H0_H0 ;  /* 0x20000055ff447230 */ /* 0x100fe40000004100 */
[----:B------:R-:W-:Y:S01]  /*9360*/  FFMA R22, R49, R64, R22 ;  /* 0x0000004031167223 */ /* 0x000fe20000000016 */
[----:B------:R-:W-:Y:S02]  /*9370*/  HADD2.F32 R69, -RZ, R85.H1_H1 ;  /* 0x30000055ff457230 */ /* 0x000fe40000004100 */
[----:B------:R-:W-:Y:S01]  /*9380*/  FMUL R3, R47, R26 ;  /* 0x0000001a2f037220 */ /* 0x000fe20000400000 */
[----:B------:R-:W-:Y:S01]  /*9390*/  FFMA R23, R49, R65, R23 ;  /* 0x0000004131177223 */ /* 0x000fe20000000017 */
[----:B------:R-:W-:Y:S01]  /*93a0*/  FMUL R27, R47, R27 ;  /* 0x0000001b2f1b7220 */ /* 0x000fe20000400000 */
[C---:B------:R-:W-:Y:S01]  /*93b0*/  FFMA R0, R49.reuse, R66, R0 ;  /* 0x0000004231007223 */ /* 0x040fe20000000000 */
[----:B------:R-:W-:Y:S01]  /*93c0*/  F2FP.F16.E5M2.UNPACK_B R87, R87.H1 ;  /* 0x00000057ff57723e */ /* 0x000fe200030004ff */
        /* <DEDUP_REMOVED lines=15> */
[----:B------:R-:W-:Y:S01]  /*94c0*/  F2FP.SATFINITE.E5M2.F32.PACK_AB_MERGE_C R14, R15, R14, RZ ;  /* 0x0000000e0f0e723e */ /* 0x000fe200048060ff */
[----:B------:R-:W-:Y:S01]  /*94d0*/  FFMA R28, R49, R74, R28 ;  /* 0x0000004a311c7223 */ /* 0x000fe2000000001c */
[----:B------:R-:W-:Y:S01]  /*94e0*/  F2FP.SATFINITE.E5M2.F32.PACK_AB_MERGE_C R7, R19, R18, RZ ;  /* 0x000000121307723e */ /* 0x000fe200048060ff */
[C---:B------:R-:W-:Y:S01]  /*94f0*/  FFMA R29, R49.reuse, R75, R29 ;  /* 0x0000004b311d7223 */ /* 0x040fe2000000001d */
[----:B------:R-:W-:Y:S01]  /*9500*/  FFMA R30, R49, R76, R30 ;  /* 0x0000004c311e7223 */ /* 0x000fe2000000001e */
[----:B------:R-:W-:Y:S01]  /*9510*/  F2FP.SATFINITE.E5M2.F32.PACK_AB_MERGE_C R22, R23, R22, RZ ;  /* 0x000000161716723e */ /* 0x000fe200048060ff */
[----:B------:R-:W-:Y:S01]  /*9520*/  FFMA R35, R49, R77, R35 ;  /* 0x0000004d31237223 */ /* 0x000fe20000000023 */
[----:B------:R-:W-:Y:S02]  /*9530*/  F2FP.SATFINITE.E5M2.F32.PACK_AB_MERGE_C R6, R13, R12, R14 ;  /* 0x0000000c0d06723e */ /* 0x000fe4000480600e */
[----:B------:R-:W-:Y:S02]  /*9540*/  F2FP.SATFINITE.E5M2.F32.PACK_AB_MERGE_C R7, R17, R16, R7 ;  /* 0x000000101107723e */ /* 0x000fe40004806007 */
[----:B------:R-:W-:Y:S02]  /*9550*/  F2FP.SATFINITE.E5M2.F32.PACK_AB_MERGE_C R20, R21, R20, R22 ;  /* 0x000000141514723e */ /* 0x000fe40004806016 */
[----:B------:R-:W-:Y:S01]  /*9560*/  F2FP.SATFINITE.E5M2.F32.PACK_AB_MERGE_C R3, R27, R3, RZ ;  /* 0x000000031b03723e */ /* 0x000fe200048060ff */
[----:B------:R1:W-:Y:S01]  /*9570*/  STS.128 [R100+UR49+0x5200], R4 ;  /* 0x0052000464007988 */ /* 0x0003e20008000c31 */
[----:B------:R-:W-:Y:S02]  /*9580*/  F2FP.SATFINITE.E5M2.F32.PACK_AB_MERGE_C R22, R31, R26, RZ ;  /* 0x0000001a1f16723e */ /* 0x000fe400048060ff */
[----:B------:R-:W-:Y:S02]  /*9590*/  F2FP.SATFINITE.E5M2.F32.PACK_AB_MERGE_C R23, R35, R30, RZ ;  /* 0x0000001e2317723e */ /* 0x000fe400048060ff */
[----:B------:R-:W-:Y:S02]  /*95a0*/  F2FP.SATFINITE.E5M2.F32.PACK_AB_MERGE_C R21, R2, R0, R3 ;  /* 0x000000000215723e */ /* 0x000fe40004806003 */
[----:B------:R-:W-:Y:S02]  /*95b0*/  F2FP.SATFINITE.E5M2.F32.PACK_AB_MERGE_C R22, R25, R24, R22 ;  /* 0x000000181916723e */ /* 0x000fe40004806016 */
[----:B------:R-:W-:Y:S02]  /*95c0*/  F2FP.SATFINITE.E5M2.F32.PACK_AB_MERGE_C R23, R29, R28, R23 ;  /* 0x0000001c1d17723e */ /* 0x000fe40004806017 */
[----:B------:R-:W-:Y:S03]  /*95d0*/  IADD3 R45, PT, PT, R45, 0x1, RZ ;  /* 0x000000012d2d7810 */ /* 0x000fe60007ffe0ff */
        /* <DEDUP_REMOVED lines=23> */
.L_x_140:
[----:B------:R-:W-:Y:S05]  /*9750*/  BSYNC.RECONVERGENT B0 ;  /* 0x0000000000007941 */ /* 0x000fea0003800200 */
.L_x_139:
[----:B------:R-:W-:Y:S01]  /*9760*/  BAR.SYNC.DEFER_BLOCKING 0x1, 0x80 ;  /* 0x0042000000007b1d */ /* 0x000fe20000010000 */
[----:B------:R-:W-:Y:S01]  /*9770*/  ISETP.NE.AND P2, PT, R110, RZ, PT ;  /* 0x000000ff6e00720c */ /* 0x000fe20003f45270 */
[----:B------:R-:W-:Y:S01]  /*9780*/  IMAD.IADD R15, R43, 0x1, R94 ;  /* 0x000000012b0f7824 */ /* 0x000fe200078e025e */
[----:B------:R-:W-:Y:S01]  /*9790*/  ISETP.NE.AND P0, PT, R112, 0x2, PT ;  /* 0x000000027000780c */ /* 0x000fe20003f05270 */
[----:B------:R-:W-:Y:S01]  /*97a0*/  IMAD.IADD R14, R44, 0x1, R95 ;  /* 0x000000012c0e7824 */ /* 0x000fe200078e025f */
[----:B------:R-:W-:Y:S02]  /*97b0*/  ISETP.NE.AND P1, PT, R45, 0x4, PT ;  /* 0x000000042d00780c */ /* 0x000fe40003f25270 */
[----:B------:R-:W-:Y:S02]  /*97c0*/  SEL R2, RZ, 0x1, P0 ;  /* 0x00000001ff027807 */ /* 0x000fe40000000000 */
[----:B------:R-:W-:Y:S02]  /*97d0*/  SEL R0, RZ, 0x1, P1 ;  /* 0x00000001ff007807 */ /* 0x000fe40000800000 */
[----:B------:R-:W-:Y:S02]  /*97e0*/  LOP3.LUT R106, R106, R2, RZ, 0x3c, !PT ;  /* 0x000000026a6a7212 */ /* 0x000fe400078e3cff */
[----:B------:R-:W-:Y:S02]  /*97f0*/  LOP3.LUT R107, R107, R0, RZ, 0x3c, !PT ;  /* 0x000000006b6b7212 */ /* 0x000fe400078e3cff */
[----:B------:R-:W-:Y:S02]  /*9800*/  @P2 R2UR UR36, R103 ;  /* 0x00000000672422ca */ /* 0x000fe400000e0000 */
[----:B------:R-:W-:Y:S02]  /*9810*/  SEL R112, R112, RZ, P0 ;  /* 0x000000ff70707207 */ /* 0x000fe40000000000 */
[----:B------:R-:W-:Y:S01]  /*9820*/  SEL R45, R45, RZ, P1 ;  /* 0x000000ff2d2d7207 */ /* 0x000fe20000800000 */
[----:B------:R-:W-:Y:S10]  /*9830*/  @P2 BRA `(.L_x_141) ;  /* 0xffffffb800fc2947 */ /* 0x000ff4000383ffff */
[----:B------:R-:W-:Y:S05]  /*9840*/  EXIT ;  /* 0x000000000000794d */ /* 0x000fea0003800000 */
.L_x_24:
[----:B--2---:R2:W4:Y:S02]  /*9850*/  SYNCS.PHASECHK.TRANS64.TRYWAIT P0, [R2+URZ+0xf0], R3 ;  /* 0x0000f003020075a7 */ /* 0x00452400080011ff */
[----:B----4-:R-:W-:Y:S05]  /*9860*/  @!P0 NANOSLEEP.SYNCS 0x989680 ;  /* 0x009896800000895d */ /* 0x010fea0003900000 */
[----:B------:R-:W4:Y:S02]  /*9870*/  @!P0 SYNCS.PHASECHK.TRANS64 P0, [R2+URZ+0xf0], R3 ;  /* 0x0000f003020085a7 */ /* 0x000f2400080010ff */
[----:B----4-:R-:W-:Y:S05]  /*9880*/  @!P0 BRA `(.L_x_24) ;  /* 0xfffffffc00f08947 */ /* 0x010fea000383ffff */
[----:B------:R-:W-:Y:S05]  /*9890*/  BRA `(.L_x_142) ;  /* 0xffffff7c00d47947 */ /* 0x000fea000383ffff */
.L_x_27:
[----:B------:R-:W-:-:S07]  /*98a0*/  MOV R2, UR33 ;  /* 0x0000002100027c02 */ /* 0x000fce0008000f00 */
.L_x_143:
[----:B-1----:R1:W2:Y:S02]  /*98b0*/  SYNCS.PHASECHK.TRANS64.TRYWAIT P0, [R2+URZ+0x18], R4 ;  /* 0x00001804020075a7 */ /* 0x0022a400080011ff */
[----:B--2---:R-:W-:Y:S05]  /*98c0*/  @!P0 NANOSLEEP.SYNCS 0x989680 ;  /* 0x009896800000895d */ /* 0x004fea0003900000 */
[----:B------:R-:W2:Y:S02]  /*98d0*/  @!P0 SYNCS.PHASECHK.TRANS64 P0, [R2+URZ+0x18], R4 ;  /* 0x00001804020085a7 */ /* 0x000ea400080010ff */
[----:B--2---:R-:W-:Y:S05]  /*98e0*/  @!P0 BRA `(.L_x_143) ;  /* 0xfffffffc00f08947 */ /* 0x004fea000383ffff */
[----:B------:R-:W-:Y:S05]  /*98f0*/  BRA `(.L_x_26) ;  /* 0xffffff80003c7947 */ /* 0x000fea000383ffff */
.L_x_34:
[----:B-1----:R-:W-:-:S07]  /*9900*/  MOV R2, UR17 ;  /* 0x0000001100027c02 */ /* 0x002fce0008000f00 */
.L_x_144:
[----:B-1----:R1:W2:Y:S02]  /*9910*/  SYNCS.PHASECHK.TRANS64.TRYWAIT P0, [R2+URZ+0x18], R4 ;  /* 0x00001804020075a7 */ /* 0x0022a400080011ff */
[----:B--2---:R-:W-:Y:S05]  /*9920*/  @!P0 NANOSLEEP.SYNCS 0x989680 ;  /* 0x009896800000895d */ /* 0x004fea0003900000 */
[----:B------:R-:W2:Y:S02]  /*9930*/  @!P0 SYNCS.PHASECHK.TRANS64 P0, [R2+URZ+0x18], R4 ;  /* 0x00001804020085a7 */ /* 0x000ea400080010ff */
[----:B--2---:R-:W-:Y:S05]  /*9940*/  @!P0 BRA `(.L_x_144) ;  /* 0xfffffffc00f08947 */ /* 0x004fea000383ffff */
[----:B------:R-:W-:Y:S05]  /*9950*/  BRA `(.L_x_33) ;  /* 0xffffff8000f87947 */ /* 0x000fea000383ffff */
.L_x_39:
[----:B-1----:R1:W2:Y:S02]  /*9960*/  SYNCS.PHASECHK.TRANS64.TRYWAIT P0, [R2+URZ+0x80], R3 ;  /* 0x00008003020075a7 */ /* 0x0022a400080011ff */
[----:B--2---:R-:W-:Y:S05]  /*9970*/  @!P0 NANOSLEEP.SYNCS 0x989680 ;  /* 0x009896800000895d */ /* 0x004fea0003900000 */
[----:B------:R-:W2:Y:S02]  /*9980*/  @!P0 SYNCS.PHASECHK.TRANS64 P0, [R2+URZ+0x80], R3 ;  /* 0x00008003020085a7 */ /* 0x000ea400080010ff */
[----:B--2---:R-:W-:Y:S05]  /*9990*/  @!P0 BRA `(.L_x_39) ;  /* 0xfffffffc00f08947 */ /* 0x004fea000383ffff */
[----:B------:R-:W-:Y:S05]  /*99a0*/  BRA `(.L_x_145) ;  /* 0xffffff84009c7947 */ /* 0x000fea000383ffff */
.L_x_43:
[----:B---3--:R-:W-:-:S07]  /*99b0*/  MOV R0, UR4 ;  /* 0x0000000400007c02 */ /* 0x008fce0008000f00 */
.L_x_146:
[----:B-1----:R1:W2:Y:S02]  /*99c0*/  SYNCS.PHASECHK.TRANS64.TRYWAIT P0, [R0+URZ], R2 ;  /* 0x00000002000075a7 */ /* 0x0022a400080011ff */
[----:B--2---:R-:W-:Y:S05]  /*99d0*/  @!P0 NANOSLEEP.SYNCS 0x989680 ;  /* 0x009896800000895d */ /* 0x004fea0003900000 */
[----:B------:R-:W2:Y:S02]  /*99e0*/  @!P0 SYNCS.PHASECHK.TRANS64 P0, [R0+URZ], R2 ;  /* 0x00000002000085a7 */ /* 0x000ea400080010ff */
[----:B--2---:R-:W-:Y:S05]  /*99f0*/  @!P0 BRA `(.L_x_146) ;  /* 0xfffffffc00f08947 */ /* 0x004fea000383ffff */
[----:B------:R-:W-:Y:S05]  /*9a00*/  BRA `(.L_x_147) ;  /* 0xffffff8c000c7947 */ /* 0x000fea000383ffff */
.L_x_44:
[----:B---3--:R-:W-:-:S07]  /*9a10*/  MOV R0, UR4 ;  /* 0x0000000400007c02 */ /* 0x008fce0008000f00 */
.L_x_148:
[----:B-1----:R1:W2:Y:S02]  /*9a20*/  SYNCS.PHASECHK.TRANS64.TRYWAIT P0, [R0+URZ], R2 ;  /* 0x00000002000075a7 */ /* 0x0022a400080011ff */
[----:B--2---:R-:W-:Y:S05]  /*9a30*/  @!P0 NANOSLEEP.SYNCS 0x989680 ;  /* 0x009896800000895d */ /* 0x004fea0003900000 */
[----:B------:R-:W2:Y:S02]  /*9a40*/  @!P0 SYNCS.PHASECHK.TRANS64 P0, [R0+URZ], R2 ;  /* 0x00000002000085a7 */ /* 0x000ea400080010ff */
[----:B--2---:R-:W-:Y:S05]  /*9a50*/  @!P0 BRA `(.L_x_148) ;  /* 0xfffffffc00f08947 */ /* 0x004fea000383ffff */
[----:B------:R-:W-:Y:S05]  /*9a60*/  BRA `(.L_x_149) ;  /* 0xffffff8c00187947 */ /* 0x000fea000383ffff */
.L_x_47:
[----:B-1----:R1:W2:Y:S02]  /*9a70*/  SYNCS.PHASECHK.TRANS64.TRYWAIT P0, [R0+URZ+0xe0], R4 ;  /* 0x0000e004000075a7 */ /* 0x0022a400080011ff */
[----:B--2---:R-:W-:Y:S05]  /*9a80*/  @!P0 NANOSLEEP.SYNCS 0x989680 ;  /* 0x009896800000895d */ /* 0x004fea0003900000 */
[----:B------:R-:W2:Y:S02]  /*9a90*/  @!P0 SYNCS.PHASECHK.TRANS64 P0, [R0+URZ+0xe0], R4 ;  /* 0x0000e004000085a7 */ /* 0x000ea400080010ff */
[----:B--2---:R-:W-:Y:S05]  /*9aa0*/  @!P0 BRA `(.L_x_47) ;  /* 0xfffffffc00f08947 */ /* 0x004fea000383ffff */
[----:B------:R-:W-:Y:S05]  /*9ab0*/  BRA `(.L_x_150) ;  /* 0xffffff8c00787947 */ /* 0x000fea000383ffff */
.L_x_48:
[----:B------:R-:W-:-:S07]  /*9ac0*/  MOV R0, UR5 ;  /* 0x0000000500007c02 */ /* 0x000fce0008000f00 */
.L_x_151:
[----:B-1----:R1:W2:Y:S02]  /*9ad0*/  SYNCS.PHASECHK.TRANS64.TRYWAIT P0, [R0+URZ+0x90], R5 ;  /* 0x00009005000075a7 */ /* 0x0022a400080011ff */
[----:B--2---:R-:W-:Y:S05]  /*9ae0*/  @!P0 NANOSLEEP.SYNCS 0x989680 ;  /* 0x009896800000895d */ /* 0x004fea0003900000 */
[----:B------:R-:W2:Y:S02]  /*9af0*/  @!P0 SYNCS.PHASECHK.TRANS64 P0, [R0+URZ+0x90], R5 ;  /* 0x00009005000085a7 */ /* 0x000ea400080010ff */
[----:B--2---:R-:W-:Y:S05]  /*9b00*/  @!P0 BRA `(.L_x_151) ;  /* 0xfffffffc00f08947 */ /* 0x004fea000383ffff */
[----:B------:R-:W-:Y:S05]  /*9b10*/  BRA `(.L_x_152) ;  /* 0xffffff8c00887947 */ /* 0x000fea000383ffff */
.L_x_49:
[----:B-1----:R1:W2:Y:S02]  /*9b20*/  SYNCS.PHASECHK.TRANS64.TRYWAIT P1, [R0+URZ+0x80], R4 ;  /* 0x00008004000075a7 */ /* 0x0022a400080211ff */
[----:B--2---:R-:W-:Y:S05]  /*9b30*/  @!P1 NANOSLEEP.SYNCS 0x989680 ;  /* 0x009896800000995d */ /* 0x004fea0003900000 */
[----:B------:R-:W2:Y:S02]  /*9b40*/  @!P1 SYNCS.PHASECHK.TRANS64 P1, [R0+URZ+0x80], R4 ;  /* 0x00008004000095a7 */ /* 0x000ea400080210ff */
[----:B--2---:R-:W-:Y:S05]  /*9b50*/  @!P1 BRA `(.L_x_49) ;  /* 0xfffffffc00f09947 */ /* 0x004fea000383ffff */
[----:B------:R-:W-:Y:S05]  /*9b60*/  BRA `(.L_x_153) ;  /* 0xffffff8c00b87947 */ /* 0x000fea000383ffff */
.L_x_52:
[----:B------:R-:W-:-:S07]  /*9b70*/  MOV R0, UR5 ;  /* 0x0000000500007c02 */ /* 0x000fce0008000f00 */
.L_x_154:
[----:B-1----:R1:W2:Y:S02]  /*9b80*/  SYNCS.PHASECHK.TRANS64.TRYWAIT P0, [R0+URZ+0x90], R2 ;  /* 0x00009002000075a7 */ /* 0x0022a400080011ff */
[----:B--2---:R-:W-:Y:S05]  /*9b90*/  @!P0 NANOSLEEP.SYNCS 0x989680 ;  /* 0x009896800000895d */ /* 0x004fea0003900000 */
[----:B------:R-:W2:Y:S02]  /*9ba0*/  @!P0 SYNCS.PHASECHK.TRANS64 P0, [R0+URZ+0x90], R2 ;  /* 0x00009002000085a7 */ /* 0x000ea400080010ff */
[----:B--2---:R-:W-:Y:S05]  /*9bb0*/  @!P0 BRA `(.L_x_154) ;  /* 0xfffffffc00f08947 */ /* 0x004fea000383ffff */
[----:B------:R-:W-:Y:S05]  /*9bc0*/  BRA `(.L_x_51) ;  /* 0xffffff90000c7947 */ /* 0x000fea000383ffff */
.L_x_61:
[----:B-1----:R-:W-:-:S04]  /*9bd0*/  MOV R4, UR6 ;  /* 0x0000000600047c02 */ /* 0x002fc80008000f00 */
[----:B------:R1:W2:Y:S03]  /*9be0*/  SYNCS.PHASECHK.TRANS64.TRYWAIT P0, [R4+URZ+0x8], R5 ;  /* 0x00000805040075a7 */ /* 0x0002a600080011ff */
[----:B--2---:R-:W-:Y:S05]  /*9bf0*/  @!P0 NANOSLEEP.SYNCS 0x989680 ;  /* 0x009896800000895d */ /* 0x004fea0003900000 */
[----:B------:R-:W2:Y:S02]  /*9c00*/  @!P0 SYNCS.PHASECHK.TRANS64 P0, [R4+URZ+0x8], R5 ;  /* 0x00000805040085a7 */ /* 0x000ea400080010ff */
[----:B--2---:R-:W-:Y:S05]  /*9c10*/  @!P0 BRA `(.L_x_61) ;  /* 0xfffffffc00ec8947 */ /* 0x004fea000383ffff */
[----:B------:R-:W-:Y:S05]  /*9c20*/  BRA `(.L_x_60) ;  /* 0xffffff9000c07947 */ /* 0x000fea000383ffff */
.L_x_63:
[----:B------:R-:W-:Y:S01]  /*9c30*/  BSSY B0, `(.L_x_155) ;  /* 0x0000006000007945 */ /* 0x000fe20003800000 */
[----:B------:R-:W-:-:S07]  /*9c40*/  MOV R15, 0xffffffff ;  /* 0xffffffff000f7802 */ /* 0x000fce0000000f00 */
[----:B-1---5:R-:W-:Y:S05]  /*9c50*/  WARPSYNC.COLLECTIVE R15, `(.L_x_156) ;  /* 0x000000000f0c7348 */ /* 0x022fea0003c00000 */
[----:B------:R-:W-:Y:S02]  /*9c60*/  ELECT P6, UR79, PT ;  /* 0x00000000004f782f */ /* 0x000fe400038c0000 */
[----:B------:R-:W-:Y:S01]  /*9c70*/  MOV R14, UR79 ;  /* 0x0000004f000e7c02 */ /* 0x000fe20008000f00 */
[----:B-1---5:R-:W-:Y:S10]  /*9c80*/  ENDCOLLECTIVE ;  /* 0x000000000000791b */ /* 0x022ff40003800000 */
.L_x_156:
[----:B------:R-:W-:Y:S05]  /*9c90*/  BSYNC B0 ;  /* 0x0000000000007941 */ /* 0x000fea0003800000 */
.L_x_155:
[----:B------:R-:W-:Y:S05]  /*9ca0*/  BRA `(.L_x_157) ;  /* 0xffffff9000f07947 */ /* 0x000fea000383ffff */
.L_x_65:
[----:B-1----:R-:W-:-:S04]  /*9cb0*/  MOV R2, UR6 ;  /* 0x0000000600027c02 */ /* 0x002fc80008000f00 */
[----:B------:R1:W2:Y:S03]  /*9cc0*/  SYNCS.PHASECHK.TRANS64.TRYWAIT P0, [R2+URZ+0x8], R3 ;  /* 0x00000803020075a7 */ /* 0x0002a600080011ff */
[----:B--2---:R-:W-:Y:S05]  /*9cd0*/  @!P0 NANOSLEEP.SYNCS 0x989680 ;  /* 0x009896800000895d */ /* 0x004fea0003900000 */
[----:B------:R-:W2:Y:S02]  /*9ce0*/  @!P0 SYNCS.PHASECHK.TRANS64 P0, [R2+URZ+0x8], R3 ;  /* 0x00000803020085a7 */ /* 0x000ea400080010ff */
[----:B--2---:R-:W-:Y:S05]  /*9cf0*/  @!P0 BRA `(.L_x_65) ;  /* 0xfffffffc00ec8947 */ /* 0x004fea000383ffff */
[----:B------:R-:W-:Y:S05]  /*9d00*/  BRA `(.L_x_64) ;  /* 0xffffff9000f47947 */ /* 0x000fea000383ffff */
.L_x_66:
[----:B-1----:R1:W2:Y:S02]  /*9d10*/  SYNCS.PHASECHK.TRANS64.TRYWAIT P0, [R0+URZ+0x80], R4 ;  /* 0x00008004000075a7 */ /* 0x0022a400080011ff */
[----:B--2---:R-:W-:Y:S05]  /*9d20*/  @!P0 NANOSLEEP.SYNCS 0x989680 ;  /* 0x009896800000895d */ /* 0x004fea0003900000 */
[----:B------:R-:W2:Y:S02]  /*9d30*/  @!P0 SYNCS.PHASECHK.TRANS64 P0, [R0+URZ+0x80], R4 ;  /* 0x00008004000085a7 */ /* 0x000ea400080010ff */
[----:B--2---:R-:W-:Y:S05]  /*9d40*/  @!P0 BRA `(.L_x_66) ;  /* 0xfffffffc00f08947 */ /* 0x004fea000383ffff */
[----:B------:R-:W-:Y:S05]  /*9d50*/  BRA `(.L_x_158) ;  /* 0xffffff9400d07947 */ /* 0x000fea000383ffff */
.L_x_68:
[----:B------:R-:W-:-:S07]  /*9d60*/  MOV R0, UR10 ;  /* 0x0000000a00007c02 */ /* 0x000fce0008000f00 */
.L_x_159:
[----:B-1----:R1:W2:Y:S02]  /*9d70*/  SYNCS.PHASECHK.TRANS64.TRYWAIT P0, [R0+URZ+0xc0], R4 ;  /* 0x0000c004000075a7 */ /* 0x0022a400080011ff */
[----:B--2---:R-:W-:Y:S05]  /*9d80*/  @!P0 NANOSLEEP.SYNCS 0x989680 ;  /* 0x009896800000895d */ /* 0x004fea0003900000 */
[----:B------:R-:W2:Y:S02]  /*9d90*/  @!P0 SYNCS.PHASECHK.TRANS64 P0, [R0+URZ+0xc0], R4 ;  /* 0x0000c004000085a7 */ /* 0x000ea400080010ff */
[----:B--2---:R-:W-:Y:S05]  /*9da0*/  @!P0 BRA `(.L_x_159) ;  /* 0xfffffffc00f08947 */ /* 0x004fea000383ffff */
[----:B------:R-:W-:Y:S05]  /*9db0*/  BRA `(.L_x_160) ;  /* 0xffffff98001c7947 */ /* 0x000fea000383ffff */
.L_x_71:
[----:B------:R-:W-:Y:S07]  /*9dc0*/  MOV R0, UR9 ;  /* 0x0000000900007c02 */ /* 0x000fee0008000f00 */
.L_x_161:
[----:B-1----:R1:W2:Y:S02]  /*9dd0*/  SYNCS.PHASECHK.TRANS64.TRYWAIT P0, [R0+URZ], R4 ;  /* 0x00000004000075a7 */ /* 0x0022a400080011ff */
[----:B--2---:R-:W-:Y:S05]  /*9de0*/  @!P0 NANOSLEEP.SYNCS 0x989680 ;  /* 0x009896800000895d */ /* 0x004fea0003900000 */
[----:B------:R-:W2:Y:S02]  /*9df0*/  @!P0 SYNCS.PHASECHK.TRANS64 P0, [R0+URZ], R4 ;  /* 0x00000004000085a7 */ /* 0x000ea400080010ff */
[----:B--2---:R-:W-:Y:S05]  /*9e00*/  @!P0 BRA `(.L_x_161) ;  /* 0xfffffffc00f08947 */ /* 0x004fea000383ffff */
[----:B------:R-:W-:Y:S05]  /*9e10*/  BRA `(.L_x_70) ;  /* 0xffffff9800307947 */ /* 0x000fea000383ffff */
.L_x_75:
[----:B-1----:R-:W-:-:S07]  /*9e20*/  MOV R0, UR7 ;  /* 0x0000000700007c02 */ /* 0x002fce0008000f00 */
.L_x_162:
[----:B-1----:R1:W2:Y:S02]  /*9e30*/  SYNCS.PHASECHK.TRANS64.TRYWAIT P0, [R0+URZ], R2 ;  /* 0x00000002000075a7 */ /* 0x0022a400080011ff */
[----:B--2---:R-:W-:Y:S05]  /*9e40*/  @!P0 NANOSLEEP.SYNCS 0x989680 ;  /* 0x009896800000895d */ /* 0x004fea0003900000 */
[----:B------:R-:W2:Y:S02]  /*9e50*/  @!P0 SYNCS.PHASECHK.TRANS64 P0, [R0+URZ], R2 ;  /* 0x00000002000085a7 */ /* 0x000ea400080010ff */
[----:B--2---:R-:W-:Y:S05]  /*9e60*/  @!P0 BRA `(.L_x_162) ;  /* 0xfffffffc00f08947 */ /* 0x004fea000383ffff */
[----:B------:R-:W-:Y:S05]  /*9e70*/  BRA `(.L_x_163) ;  /* 0xffffff9800fc7947 */ /* 0x000fea000383ffff */
.L_x_76:
[----:B------:R-:W-:-:S07]  /*9e80*/  MOV R0, UR7 ;  /* 0x0000000700007c02 */ /* 0x000fce0008000f00 */
.L_x_164:
[----:B-1----:R1:W2:Y:S02]  /*9e90*/  SYNCS.PHASECHK.TRANS64.TRYWAIT P0, [R0+URZ], R3 ;  /* 0x00000003000075a7 */ /* 0x0022a400080011ff */
[----:B--2---:R-:W-:Y:S05]  /*9ea0*/  @!P0 NANOSLEEP.SYNCS 0x989680 ;  /* 0x009896800000895d */ /* 0x004fea0003900000 */
[----:B------:R-:W2:Y:S02]  /*9eb0*/  @!P0 SYNCS.PHASECHK.TRANS64 P0, [R0+URZ], R3 ;  /* 0x00000003000085a7 */ /* 0x000ea400080010ff */
[----:B--2---:R-:W-:Y:S05]  /*9ec0*/  @!P0 BRA `(.L_x_164) ;  /* 0xfffffffc00f08947 */ /* 0x004fea000383ffff */
[----:B------:R-:W-:Y:S05]  /*9ed0*/  BRA `(.L_x_165) ;  /* 0xffffff9c00087947 */ /* 0x000fea000383ffff */
.L_x_77:
[----:B------:R-:W-:-:S07]  /*9ee0*/  MOV R0, UR7 ;  /* 0x0000000700007c02 */ /* 0x000fce0008000f00 */
.L_x_166:
[----:B-1----:R1:W2:Y:S02]  /*9ef0*/  SYNCS.PHASECHK.TRANS64.TRYWAIT P0, [R0+URZ], R3 ;  /* 0x00000003000075a7 */ /* 0x0022a400080011ff */
[----:B--2---:R-:W-:Y:S05]  /*9f00*/  @!P0 NANOSLEEP.SYNCS 0x989680 ;  /* 0x009896800000895d */ /* 0x004fea0003900000 */
[----:B------:R-:W2:Y:S02]  /*9f10*/  @!P0 SYNCS.PHASECHK.TRANS64 P0, [R0+URZ], R3 ;  /* 0x00000003000085a7 */ /* 0x000ea400080010ff */
[----:B--2---:R-:W-:Y:S05]  /*9f20*/  @!P0 BRA `(.L_x_166) ;  /* 0xfffffffc00f08947 */ /* 0x004fea000383ffff */
[----:B------:R-:W-:Y:S05]  /*9f30*/  BRA `(.L_x_167) ;  /* 0xffffff9c00147947 */ /* 0x000fea000383ffff */
.L_x_80:
[----:B------:R-:W-:-:S07]  /*9f40*/  MOV R0, UR8 ;  /* 0x0000000800007c02 */ /* 0x000fce0008000f00 */
.L_x_168:
[----:B-1----:R1:W2:Y:S02]  /*9f50*/  SYNCS.PHASECHK.TRANS64.TRYWAIT P1, [R0+URZ+0x100], R2 ;  /* 0x00010002000075a7 */ /* 0x0022a400080211ff */
[----:B--2---:R-:W-:Y:S05]  /*9f60*/  @!P1 NANOSLEEP.SYNCS 0x989680 ;  /* 0x009896800000995d */ /* 0x004fea0003900000 */
[----:B------:R-:W2:Y:S02]  /*9f70*/  @!P1 SYNCS.PHASECHK.TRANS64 P1, [R0+URZ+0x100], R2 ;  /* 0x00010002000095a7 */ /* 0x000ea400080210ff */
[----:B--2---:R-:W-:Y:S05]  /*9f80*/  @!P1 BRA `(.L_x_168) ;  /* 0xfffffffc00f09947 */ /* 0x004fea000383ffff */
[----:B------:R-:W-:Y:S05]  /*9f90*/  BRA `(.L_x_169) ;  /* 0xffffff9c00607947 */ /* 0x000fea000383ffff */
.L_x_85:
[----:B--2---:R2:W4:Y:S02]  /*9fa0*/  SYNCS.PHASECHK.TRANS64.TRYWAIT P0, [R0+URZ+0x80], R2 ;  /* 0x00008002000075a7 */ /* 0x00452400080011ff */
[----:B----4-:R-:W-:Y:S05]  /*9fb0*/  @!P0 NANOSLEEP.SYNCS 0x989680 ;  /* 0x009896800000895d */ /* 0x010fea0003900000 */
[----:B------:R-:W4:Y:S02]  /*9fc0*/  @!P0 SYNCS.PHASECHK.TRANS64 P0, [R0+URZ+0x80], R2 ;  /* 0x00008002000085a7 */ /* 0x000f2400080010ff */
[----:B----4-:R-:W-:Y:S05]  /*9fd0*/  @!P0 BRA `(.L_x_85) ;  /* 0xfffffffc00f08947 */ /* 0x010fea000383ffff */
[----:B------:R-:W-:Y:S05]  /*9fe0*/  BRA `(.L_x_170) ;  /* 0xffffffa000747947 */ /* 0x000fea000383ffff */
.L_x_88:
[----:B------:R-:W-:Y:S07]  /*9ff0*/  MOV R0, UR7 ;  /* 0x0000000700007c02 */ /* 0x000fee0008000f00 */
.L_x_171:
[----:B--2---:R2:W4:Y:S02]  /*a000*/  SYNCS.PHASECHK.TRANS64.TRYWAIT P0, [R0+URZ+0x78], R2 ;  /* 0x00007802000075a7 */ /* 0x00452400080011ff */
[----:B----4-:R-:W-:Y:S05]  /*a010*/  @!P0 NANOSLEEP.SYNCS 0x989680 ;  /* 0x009896800000895d */ /* 0x010fea0003900000 */
[----:B------:R-:W4:Y:S02]  /*a020*/  @!P0 SYNCS.PHASECHK.TRANS64 P0, [R0+URZ+0x78], R2 ;  /* 0x00007802000085a7 */ /* 0x000f2400080010ff */
[----:B----4-:R-:W-:Y:S05]  /*a030*/  @!P0 BRA `(.L_x_171) ;  /* 0xfffffffc00f08947 */ /* 0x010fea000383ffff */
[----:B------:R-:W-:Y:S05]  /*a040*/  BRA `(.L_x_87) ;  /* 0xffffffa400547947 */ /* 0x000fea000383ffff */
.L_x_91:
[----:B------:R-:W-:Y:S07]  /*a050*/  MOV R0, UR7 ;  /* 0x0000000700007c02 */ /* 0x000fee0008000f00 */
.L_x_172:
[----:B-1----:R1:W2:Y:S02]  /*a060*/  SYNCS.PHASECHK.TRANS64.TRYWAIT P0, [R0+URZ+0x50], R14 ;  /* 0x0000500e000075a7 */ /* 0x0022a400080011ff */
[----:B--2---:R-:W-:Y:S05]  /*a070*/  @!P0 NANOSLEEP.SYNCS 0x989680 ;  /* 0x009896800000895d */ /* 0x004fea0003900000 */
[----:B------:R-:W2:Y:S02]  /*a080*/  @!P0 SYNCS.PHASECHK.TRANS64 P0, [R0+URZ+0x50], R14 ;  /* 0x0000500e000085a7 */ /* 0x000ea400080010ff */
[----:B--2---:R-:W-:Y:S05]  /*a090*/  @!P0 BRA `(.L_x_172) ;  /* 0xfffffffc00f08947 */ /* 0x004fea000383ffff */
[----:B------:R-:W-:Y:S05]  /*a0a0*/  BRA `(.L_x_173) ;  /* 0xffffffa400cc7947 */ /* 0x000fea000383ffff */
.L_x_92:
[----:B------:R-:W-:Y:S07]  /*a0b0*/  MOV R0, UR7 ;  /* 0x0000000700007c02 */ /* 0x000fee0008000f00 */
.L_x_174:
[----:B-1----:R1:W2:Y:S02]  /*a0c0*/  SYNCS.PHASECHK.TRANS64.TRYWAIT P0, [R0+URZ+0x58], R14 ;  /* 0x0000580e000075a7 */ /* 0x0022a400080011ff */
[----:B--2---:R-:W-:Y:S05]  /*a0d0*/  @!P0 NANOSLEEP.SYNCS 0x989680 ;  /* 0x009896800000895d */ /* 0x004fea0003900000 */
[----:B------:R-:W2:Y:S02]  /*a0e0*/  @!P0 SYNCS.PHASECHK.TRANS64 P0, [R0+URZ+0x58], R14 ;  /* 0x0000580e000085a7 */ /* 0x000ea400080010ff */
[----:B--2---:R-:W-:Y:S05]  /*a0f0*/  @!P0 BRA `(.L_x_174) ;  /* 0xfffffffc00f08947 */ /* 0x004fea000383ffff */
[----:B------:R-:W-:Y:S05]  /*a100*/  BRA `(.L_x_175) ;  /* 0xffffffa800247947 */ /* 0x000fea000383ffff */
.L_x_93:
[----:B------:R-:W-:Y:S07]  /*a110*/  MOV R0, UR7 ;  /* 0x0000000700007c02 */ /* 0x000fee0008000f00 */
.L_x_176:
[----:B-1----:R1:W2:Y:S02]  /*a120*/  SYNCS.PHASECHK.TRANS64.TRYWAIT P0, [R0+URZ+0x60], R14 ;  /* 0x0000600e000075a7 */ /* 0x0022a400080011ff */
[----:B--2---:R-:W-:Y:S05]  /*a130*/  @!P0 NANOSLEEP.SYNCS 0x989680 ;  /* 0x009896800000895d */ /* 0x004fea0003900000 */
[----:B------:R-:W2:Y:S02]  /*a140*/  @!P0 SYNCS.PHASECHK.TRANS64 P0, [R0+URZ+0x60], R14 ;  /* 0x0000600e000085a7 */ /* 0x000ea400080010ff */
[----:B--2---:R-:W-:Y:S05]  /*a150*/  @!P0 BRA `(.L_x_176) ;  /* 0xfffffffc00f08947 */ /* 0x004fea000383ffff */
[----:B------:R-:W-:Y:S05]  /*a160*/  BRA `(.L_x_177) ;  /* 0xffffffa800807947 */ /* 0x000fea000383ffff */
.L_x_94:
[----:B------:R-:W-:Y:S07]  /*a170*/  MOV R0, UR7 ;  /* 0x0000000700007c02 */ /* 0x000fee0008000f00 */
.L_x_178:
[----:B-1----:R1:W2:Y:S02]  /*a180*/  SYNCS.PHASECHK.TRANS64.TRYWAIT P0, [R0+URZ+0x68], R14 ;  /* 0x0000680e000075a7 */ /* 0x0022a400080011ff */
[----:B--2---:R-:W-:Y:S05]  /*a190*/  @!P0 NANOSLEEP.SYNCS 0x989680 ;  /* 0x009896800000895d */ /* 0x004fea0003900000 */
[----:B------:R-:W2:Y:S02]  /*a1a0*/  @!P0 SYNCS.PHASECHK.TRANS64 P0, [R0+URZ+0x68], R14 ;  /* 0x0000680e000085a7 */ /* 0x000ea400080010ff */
[----:B--2---:R-:W-:Y:S05]  /*a1b0*/  @!P0 BRA `(.L_x_178) ;  /* 0xfffffffc00f08947 */ /* 0x004fea000383ffff */
[----:B------:R-:W-:Y:S05]  /*a1c0*/  BRA `(.L_x_179) ;  /* 0xffffffac00207947 */ /* 0x000fea000383ffff */
.L_x_96:
[----:B------:R-:W-:-:S07]  /*a1d0*/  MOV R0, UR7 ;  /* 0x0000000700007c02 */ /* 0x000fce0008000f00 */
.L_x_180:
[----:B-1----:R1:W4:Y:S02]  /*a1e0*/  SYNCS.PHASECHK.TRANS64.TRYWAIT P0, [R0+URZ+0x50], R2 ;  /* 0x00005002000075a7 */ /* 0x00232400080011ff */
[----:B----4-:R-:W-:Y:S05]  /*a1f0*/  @!P0 NANOSLEEP.SYNCS 0x989680 ;  /* 0x009896800000895d */ /* 0x010fea0003900000 */
[----:B------:R-:W4:Y:S02]  /*a200*/  @!P0 SYNCS.PHASECHK.TRANS64 P0, [R0+URZ+0x50], R2 ;  /* 0x00005002000085a7 */ /* 0x000f2400080010ff */
[----:B----4-:R-:W-:Y:S05]  /*a210*/  @!P0 BRA `(.L_x_180) ;  /* 0xfffffffc00f08947 */ /* 0x010fea000383ffff */
[----:B------:R-:W-:Y:S05]  /*a220*/  BRA `(.L_x_181) ;  /* 0xffffffac00a87947 */ /* 0x000fea000383ffff */
.L_x_97:
[----:B-1----:R-:W-:-:S07]  /*a230*/  MOV R0, UR7 ;  /* 0x0000000700007c02 */ /* 0x002fce0008000f00 */
.L_x_182:
[----:B-1----:R1:W4:Y:S02]  /*a240*/  SYNCS.PHASECHK.TRANS64.TRYWAIT P0, [R0+URZ+0x58], R2 ;  /* 0x00005802000075a7 */ /* 0x00232400080011ff */
[----:B----4-:R-:W-:Y:S05]  /*a250*/  @!P0 NANOSLEEP.SYNCS 0x989680 ;  /* 0x009896800000895d */ /* 0x010fea0003900000 */
[----:B------:R-:W4:Y:S02]  /*a260*/  @!P0 SYNCS.PHASECHK.TRANS64 P0, [R0+URZ+0x58], R2 ;  /* 0x00005802000085a7 */ /* 0x000f2400080010ff */
[----:B----4-:R-:W-:Y:S05]  /*a270*/  @!P0 BRA `(.L_x_182) ;  /* 0xfffffffc00f08947 */ /* 0x010fea000383ffff */
[----:B------:R-:W-:Y:S05]  /*a280*/  BRA `(.L_x_183) ;  /* 0xffffffac00987947 */ /* 0x000fea000383ffff */
.L_x_98:
[----:B-1----:R-:W-:-:S07]  /*a290*/  MOV R0, UR7 ;  /* 0x0000000700007c02 */ /* 0x002fce0008000f00 */
.L_x_184:
[----:B-1----:R1:W4:Y:S02]  /*a2a0*/  SYNCS.PHASECHK.TRANS64.TRYWAIT P0, [R0+URZ+0x60], R2 ;  /* 0x00006002000075a7 */ /* 0x00232400080011ff */
[----:B----4-:R-:W-:Y:S05]  /*a2b0*/  @!P0 NANOSLEEP.SYNCS 0x989680 ;  /* 0x009896800000895d */ /* 0x010fea0003900000 */
[----:B------:R-:W4:Y:S02]  /*a2c0*/  @!P0 SYNCS.PHASECHK.TRANS64 P0, [R0+URZ+0x60], R2 ;  /* 0x00006002000085a7 */ /* 0x000f2400080010ff */
[----:B----4-:R-:W-:Y:S05]  /*a2d0*/  @!P0 BRA `(.L_x_184) ;  /* 0xfffffffc00f08947 */ /* 0x010fea000383ffff */
[----:B------:R-:W-:Y:S05]  /*a2e0*/  BRA `(.L_x_185) ;  /* 0xffffffac00887947 */ /* 0x000fea000383ffff */
.L_x_100:
[----:B--2---:R2:W3:Y:S02]  /*a2f0*/  SYNCS.PHASECHK.TRANS64.TRYWAIT P0, [R0+URZ+0x80], R2 ;  /* 0x00008002000075a7 */ /* 0x0044e400080011ff */
[----:B---3--:R-:W-:Y:S05]  /*a300*/  @!P0 NANOSLEEP.SYNCS 0x989680 ;  /* 0x009896800000895d */ /* 0x008fea0003900000 */
[----:B------:R-:W3:Y:S02]  /*a310*/  @!P0 SYNCS.PHASECHK.TRANS64 P0, [R0+URZ+0x80], R2 ;  /* 0x00008002000085a7 */ /* 0x000ee400080010ff */
[----:B---3--:R-:W-:Y:S05]  /*a320*/  @!P0 BRA `(.L_x_100) ;  /* 0xfffffffc00f08947 */ /* 0x008fea000383ffff */
[----:B------:R-:W-:Y:S05]  /*a330*/  BRA `(.L_x_186) ;  /* 0xffffffb000507947 */ /* 0x000fea000383ffff */
.L_x_111:
[----:B-1----:R1:W2:Y:S02]  /*a340*/  SYNCS.PHASECHK.TRANS64.TRYWAIT P1, [R3+URZ+0x30], R0 ;  /* 0x00003000030075a7 */ /* 0x0022a400080211ff */
[----:B--2---:R-:W-:Y:S05]  /*a350*/  @!P1 NANOSLEEP.SYNCS 0x989680 ;  /* 0x009896800000995d */ /* 0x004fea0003900000 */
[----:B------:R-:W2:Y:S02]  /*a360*/  @!P1 SYNCS.PHASECHK.TRANS64 P1, [R3+URZ+0x30], R0 ;  /* 0x00003000030095a7 */ /* 0x000ea400080210ff */
[----:B--2---:R-:W-:Y:S05]  /*a370*/  @!P1 BRA `(.L_x_111) ;  /* 0xfffffffc00f09947 */ /* 0x004fea000383ffff */
[----:B------:R-:W-:Y:S05]  /*a380*/  BRA `(.L_x_110) ;  /* 0xffffffbc00687947 */ /* 0x000fea000383ffff */
.L_x_113:
[----:B-1----:R1:W2:Y:S02]  /*a390*/  SYNCS.PHASECHK.TRANS64.TRYWAIT P0, [R111+URZ+0xa0], R4 ;  /* 0x0000a0046f0075a7 */ /* 0x0022a400080011ff */
[----:B--2---:R-:W-:Y:S05]  /*a3a0*/  @!P0 NANOSLEEP.SYNCS 0x989680 ;  /* 0x009896800000895d */ /* 0x004fea0003900000 */
[----:B------:R-:W2:Y:S02]  /*a3b0*/  @!P0 SYNCS.PHASECHK.TRANS64 P0, [R111+URZ+0xa0], R4 ;  /* 0x0000a0046f0085a7 */ /* 0x000ea400080010ff */
[----:B--2---:R-:W-:Y:S05]  /*a3c0*/  @!P0 BRA `(.L_x_113) ;  /* 0xfffffffc00f08947 */ /* 0x004fea000383ffff */
[----:B------:R-:W-:Y:S05]  /*a3d0*/  BRA `(.L_x_112) ;  /* 0xffffffbc00bc7947 */ /* 0x000fea000383ffff */
.L_x_121:
[----:B--2---:R2:W3:Y:S02]  /*a3e0*/  SYNCS.PHASECHK.TRANS64.TRYWAIT P0, [R0+URZ+0x30], R3 ;  /* 0x00003003000075a7 */ /* 0x0044e400080011ff */
[----:B---3--:R-:W-:Y:S05]  /*a3f0*/  @!P0 NANOSLEEP.SYNCS 0x989680 ;  /* 0x009896800000895d */ /* 0x008fea0003900000 */
[----:B------:R-:W3:Y:S02]  /*a400*/  @!P0 SYNCS.PHASECHK.TRANS64 P0, [R0+URZ+0x30], R3 ;  /* 0x00003003000085a7 */ /* 0x000ee400080010ff */
[----:B---3--:R-:W-:Y:S05]  /*a410*/  @!P0 BRA `(.L_x_121) ;  /* 0xfffffffc00f08947 */ /* 0x008fea000383ffff */
[----:B------:R-:W-:Y:S05]  /*a420*/  BRA `(.L_x_120) ;  /* 0xffffffc800c07947 */ /* 0x000fea000383ffff */
.L_x_129:
[----:B--2---:R2:W3:Y:S02]  /*a430*/  SYNCS.PHASECHK.TRANS64.TRYWAIT P0, [R0+URZ+0x30], R4 ;  /* 0x00003004000075a7 */ /* 0x0044e400080011ff */
[----:B---3--:R-:W-:Y:S05]  /*a440*/  @!P0 NANOSLEEP.SYNCS 0x989680 ;  /* 0x009896800000895d */ /* 0x008fea0003900000 */
[----:B------:R-:W3:Y:S02]  /*a450*/  @!P0 SYNCS.PHASECHK.TRANS64 P0, [R0+URZ+0x30], R4 ;  /* 0x00003004000085a7 */ /* 0x000ee400080010ff */
[----:B---3--:R-:W-:Y:S05]  /*a460*/  @!P0 BRA `(.L_x_129) ;  /* 0xfffffffc00f08947 */ /* 0x008fea000383ffff */
[----:B------:R-:W-:Y:S05]  /*a470*/  BRA `(.L_x_128) ;  /* 0xffffffd800147947 */ /* 0x000fea000383ffff */
.L_x_137:
[----:B--2---:R2:W3:Y:S02]  /*a480*/  SYNCS.PHASECHK.TRANS64.TRYWAIT P0, [R0+URZ+0x30], R4 ;  /* 0x00003004000075a7 */ /* 0x0044e400080011ff */
[----:B---3--:R-:W-:Y:S05]  /*a490*/  @!P0 NANOSLEEP.SYNCS 0x989680 ;  /* 0x009896800000895d */ /* 0x008fea0003900000 */
[----:B------:R-:W3:Y:S02]  /*a4a0*/  @!P0 SYNCS.PHASECHK.TRANS64 P0, [R0+URZ+0x30], R4 ;  /* 0x00003004000085a7 */ /* 0x000ee400080010ff */
[----:B---3--:R-:W-:Y:S05]  /*a4b0*/  @!P0 BRA `(.L_x_137) ;  /* 0xfffffffc00f08947 */ /* 0x008fea000383ffff */
[----:B------:R-:W-:Y:S05]  /*a4c0*/  BRA `(.L_x_136) ;  /* 0xffffffe400707947 */ /* 0x000fea000383ffff */
        .weak           $__internal_0_$__cuda_sm10x_tcgen05_guardrail_trap_col_being_dealloced_not_returned_by_alloc
        .type           $__internal_0_$__cuda_sm10x_tcgen05_guardrail_trap_col_being_dealloced_not_returned_by_alloc,@function
        .size           $__internal_0_$__cuda_sm10x_tcgen05_guardrail_trap_col_being_dealloced_not_returned_by_alloc,($__internal_1_$__cuda_sm10x_tcgen05_guardrail_trap_phase_invalid_during_alloc - $__internal_0_$__cuda_sm10x_tcgen05_guardrail_trap_col_being_dealloced_not_returned_by_alloc)
$__internal_0_$__cuda_sm10x_tcgen05_guardrail_trap_col_being_dealloced_not_returned_by_alloc:
[----:B------:R-:W-:Y:S05]  /*a4d0*/  BPT.TRAP 0x1 ;  /* 0x000000040000795c */ /* 0x000fea0000300000 */
[----:B------:R-:W-:-:S04]  /*a4e0*/  HFMA2 R3, -RZ, RZ, 0, 0 ;  /* 0x00000000ff037431 */ /* 0x000fc800000001ff */
[----:B------:R-:W-:Y:S05]  /*a4f0*/  RET.REL.NODEC R2 `(_ZN7cutlass13device_kernelINS_4gemm6kernel13GemmUniversalIN4cute5tupleIJiiiiEEENS1_10collective13CollectiveMmaINS1_35MainloopSm100TmaUmmaWarpSpecializedILi3ELi2ELi4ENS5_IJNS4_1CILi2EEENSA_ILi1EEESC_EEEEENS5_IJNSA_ILi128EEENSA_ILi256EEENSA_ILi64EEEEEENS_12float_e5m2_tENS5_IJlSC_lEEESJ_SK_NS4_8TiledMMAINS4_8MMA_AtomIJNS4_10MMA_TraitsINS4_25SM100_MMA_F8F6F4_2x1SM_SSEJSJ_SJ_fSF_SG_NS4_17integral_constantINS4_4UMMA5MajorELSR_0EEESS_NSP_INSQ_7ScaleInELST_0EEESU_EEEEEENS4_6LayoutINS5_IJSC_SC_SC_EEENS5_IJNSA_ILi0EEESZ_SZ_EEEEENS5_IJNS4_10UnderscoreES12_S12_EEEEENS4_18SM100_TMA_2SM_LOADENS4_14ComposedLayoutINS4_7SwizzleILi2ELi4ELi3EEENS4_18smem_ptr_flag_bitsILi8EEENSX_INS5_IJNSA_ILi8EEESH_EEENS5_IJSH_SC_EEEEEEEvNS4_8identityES15_S1F_vS1G_EENS_8epilogue10collective18CollectiveEpilogueINS1I_23Sm100TmaWarpSpecializedILi4ELi2ELi32ELb0ELb0EEEJNS5_IJSH_SG_SH_EEENS5_IJNSX_ISH_SC_EENSX_INS5_IJNSA_ILi32EEESB_EEENS5_IJSC_SF_EEEEEEEESJ_SK_SJ_SK_NS1I_6fusion15FusionCallbacksIS1M_NS1U_17LinearCombinationISJ_fSJ_fLNS_15FloatRoundStyleE2EEES1N_S1T_JEEENS4_5SM1004TMEM4LOAD26SM100_TMEM_LOAD_32dp32b32xENS4_13SM90_TMA_LOADENS16_INS17_ILi1ELi4ELi3EEES1A_NSX_INS5_IJS1B_S1P_EEENS5_IJS1P_SC_EEEEEEENS4_39AutoVectorizingCopyWithAssumedAlignmentILi128EEENS4_14SM90_TMA_STOREES29_S2B_S2B_EEEvvEEEEvNT_6ParamsE) ;  /* 0xffffff5802c07950 */ /* 0x000fea0003c3ffff */
        .weak           $__internal_1_$__cuda_sm10x_tcgen05_guardrail_trap_phase_invalid_during_alloc
        .type           $__internal_1_$__cuda_sm10x_tcgen05_guardrail_trap_phase_invalid_during_alloc,@function
        .size           $__internal_1_$__cuda_sm10x_tcgen05_guardrail_trap_phase_invalid_during_alloc,($__internal_2_$__cuda_sm10x_tcgen05_guardrail_trap_unallocated_columns_being_dealloced - $__internal_1_$__cuda_sm10x_tcgen05_guardrail_trap_phase_invalid_during_alloc)
$__internal_1_$__cuda_sm10x_tcgen05_guardrail_trap_phase_invalid_during_alloc:
[----:B------:R-:W-:Y:S05]  /*a500*/  BPT.TRAP 0x1 ;  /* 0x000000040000795c */ /* 0x000fea0000300000 */
[----:B------:R-:W-:-:S04]  /*a510*/  MOV R3, 0x0 ;  /* 0x0000000000037802 */ /* 0x000fc80000000f00 */
[----:B------:R-:W-:Y:S05]  /*a520*/  RET.REL.NODEC R2 `(_ZN7cutlass13device_kernelINS_4gemm6kernel13GemmUniversalIN4cute5tupleIJiiiiEEENS1_10collective13CollectiveMmaINS1_35MainloopSm100TmaUmmaWarpSpecializedILi3ELi2ELi4ENS5_IJNS4_1CILi2EEENSA_ILi1EEESC_EEEEENS5_IJNSA_ILi128EEENSA_ILi256EEENSA_ILi64EEEEEENS_12float_e5m2_tENS5_IJlSC_lEEESJ_SK_NS4_8TiledMMAINS4_8MMA_AtomIJNS4_10MMA_TraitsINS4_25SM100_MMA_F8F6F4_2x1SM_SSEJSJ_SJ_fSF_SG_NS4_17integral_constantINS4_4UMMA5MajorELSR_0EEESS_NSP_INSQ_7ScaleInELST_0EEESU_EEEEEENS4_6LayoutINS5_IJSC_SC_SC_EEENS5_IJNSA_ILi0EEESZ_SZ_EEEEENS5_IJNS4_10UnderscoreES12_S12_EEEEENS4_18SM100_TMA_2SM_LOADENS4_14ComposedLayoutINS4_7SwizzleILi2ELi4ELi3EEENS4_18smem_ptr_flag_bitsILi8EEENSX_INS5_IJNSA_ILi8EEESH_EEENS5_IJSH_SC_EEEEEEEvNS4_8identityES15_S1F_vS1G_EENS_8epilogue10collective18CollectiveEpilogueINS1I_23Sm100TmaWarpSpecializedILi4ELi2ELi32ELb0ELb0EEEJNS5_IJSH_SG_SH_EEENS5_IJNSX_ISH_SC_EENSX_INS5_IJNSA_ILi32EEESB_EEENS5_IJSC_SF_EEEEEEEESJ_SK_SJ_SK_NS1I_6fusion15FusionCallbacksIS1M_NS1U_17LinearCombinationISJ_fSJ_fLNS_15FloatRoundStyleE2EEES1N_S1T_JEEENS4_5SM1004TMEM4LOAD26SM100_TMEM_LOAD_32dp32b32xENS4_13SM90_TMA_LOADENS16_INS17_ILi1ELi4ELi3EEES1A_NSX_INS5_IJS1B_S1P_EEENS5_IJS1P_SC_EEEEEEENS4_39AutoVectorizingCopyWithAssumedAlignmentILi128EEENS4_14SM90_TMA_STOREES29_S2B_S2B_EEEvvEEEEvNT_6ParamsE) ;  /* 0xffffff5802b47950 */ /* 0x000fea0003c3ffff */
        .weak           $__internal_2_$__cuda_sm10x_tcgen05_guardrail_trap_unallocated_columns_being_dealloced
        .type           $__internal_2_$__cuda_sm10x_tcgen05_guardrail_trap_unallocated_columns_being_dealloced,@function
        .size           $__internal_2_$__cuda_sm10x_tcgen05_guardrail_trap_unallocated_columns_being_dealloced,(.L_x_188 - $__internal_2_$__cuda_sm10x_tcgen05_guardrail_trap_unallocated_columns_being_dealloced)
$__internal_2_$__cuda_sm10x_tcgen05_guardrail_trap_unallocated_columns_being_dealloced:
[----:B------:R-:W-:Y:S05]  /*a530*/  BPT.TRAP 0x1 ;  /* 0x000000040000795c */ /* 0x000fea0000300000 */
[----:B------:R-:W-:-:S04]  /*a540*/  HFMA2 R3, -RZ, RZ, 0, 0 ;  /* 0x00000000ff037431 */ /* 0x000fc800000001ff */
[----:B------:R-:W-:Y:S05]  /*a550*/  RET.REL.NODEC R2 `(_ZN7cutlass13device_kernelINS_4gemm6kernel13GemmUniversalIN4cute5tupleIJiiiiEEENS1_10collective13CollectiveMmaINS1_35MainloopSm100TmaUmmaWarpSpecializedILi3ELi2ELi4ENS5_IJNS4_1CILi2EEENSA_ILi1EEESC_EEEEENS5_IJNSA_ILi128EEENSA_ILi256EEENSA_ILi64EEEEEENS_12float_e5m2_tENS5_IJlSC_lEEESJ_SK_NS4_8TiledMMAINS4_8MMA_AtomIJNS4_10MMA_TraitsINS4_25SM100_MMA_F8F6F4_2x1SM_SSEJSJ_SJ_fSF_SG_NS4_17integral_constantINS4_4UMMA5MajorELSR_0EEESS_NSP_INSQ_7ScaleInELST_0EEESU_EEEEEENS4_6LayoutINS5_IJSC_SC_SC_EEENS5_IJNSA_ILi0EEESZ_SZ_EEEEENS5_IJNS4_10UnderscoreES12_S12_EEEEENS4_18SM100_TMA_2SM_LOADENS4_14ComposedLayoutINS4_7SwizzleILi2ELi4ELi3EEENS4_18smem_ptr_flag_bitsILi8EEENSX_INS5_IJNSA_ILi8EEESH_EEENS5_IJSH_SC_EEEEEEEvNS4_8identityES15_S1F_vS1G_EENS_8epilogue10collective18CollectiveEpilogueINS1I_23Sm100TmaWarpSpecializedILi4ELi2ELi32ELb0ELb0EEEJNS5_IJSH_SG_SH_EEENS5_IJNSX_ISH_SC_EENSX_INS5_IJNSA_ILi32EEESB_EEENS5_IJSC_SF_EEEEEEEESJ_SK_SJ_SK_NS1I_6fusion15FusionCallbacksIS1M_NS1U_17LinearCombinationISJ_fSJ_fLNS_15FloatRoundStyleE2EEES1N_S1T_JEEENS4_5SM1004TMEM4LOAD26SM100_TMEM_LOAD_32dp32b32xENS4_13SM90_TMA_LOADENS16_INS17_ILi1ELi4ELi3EEES1A_NSX_INS5_IJS1B_S1P_EEENS5_IJS1P_SC_EEEEEEENS4_39AutoVectorizingCopyWithAssumedAlignmentILi128EEENS4_14SM90_TMA_STOREES29_S2B_S2B_EEEvvEEEEvNT_6ParamsE) ;  /* 0xffffff5802a87950 */ /* 0x000fea0003c3ffff */
.L_x_187:
[----:B------:R-:W-:-:S00]  /*a560*/  BRA `(.L_x_187) ;  /* 0xfffffffc00fc7947 */ /* 0x000fc0000383ffff */
[----:B------:R-:W-:-:S00]  /*a570*/  NOP ;  /* 0x0000000000007918 */ /* 0x000fc00000000000 */
        /* <DEDUP_REMOVED lines=8> */
.L_x_188:


//--------------------- .nv.global.init           --------------------------
	.section	.nv.global.init,"aw",@progbits
.nv.global.init:
	.type		$str$27,@object
	.size		$str$27,($str$28 - $str$27)
$str$27:
        /*0000*/ 	.byte	0x28, 0x61, 0x64, 0x64, 0x72, 0x65, 0x73, 0x73, 0x20, 0x26, 0x20, 0x6d, 0x61, 0x73, 0x6b, 0x29
        /*0010*/ 	.byte	0x20, 0x3d, 0x3d, 0x20, 0x30, 0x00
	.type		$str$28,@object
	.size		$str$28,($str$26 - $str$28)
$str$28:
        /*0016*/ 	.byte	0x2f, 0x74, 0x6d, 0x70, 0x2f, 0x63, 0x75, 0x74, 0x6c, 0x61, 0x73, 0x73, 0x5f, 0x73, 0x77, 0x65
        /*0026*/ 	.byte	0x65, 0x70, 0x5f, 0x73, 0x72, 0x63, 0x2f, 0x69, 0x6e, 0x63, 0x6c, 0x75, 0x64, 0x65, 0x2f, 0x63
        /*0036*/ 	.byte	0x75, 0x74, 0x65, 0x2f, 0x70, 0x6f, 0x69, 0x6e, 0x74, 0x65, 0x72, 0x5f, 0x66, 0x6c, 0x61, 0x67
        /*0046*/ 	.byte	0x67, 0x65, 0x64, 0x2e, 0x68, 0x70, 0x70, 0x00
	.type		$str$26,@object
	.size		$str$26,($str$25 - $str$26)
$str$26:
        /*004e*/ 	.byte	0x2f, 0x74, 0x6d, 0x70, 0x2f, 0x63, 0x75, 0x74, 0x6c, 0x61, 0x73, 0x73, 0x5f, 0x73, 0x77, 0x65
        /*005e*/ 	.byte	0x65, 0x70, 0x5f, 0x73, 0x72, 0x63, 0x2f, 0x69, 0x6e, 0x63, 0x6c, 0x75, 0x64, 0x65, 0x2f, 0x63
        /*006e*/ 	.byte	0x75, 0x74, 0x65, 0x2f, 0x61, 0x74, 0x6f, 0x6d, 0x2f, 0x63, 0x6f, 0x70, 0x79, 0x5f, 0x74, 0x72
        /*007e*/ 	.byte	0x61, 0x69, 0x74, 0x73, 0x5f, 0x73, 0x6d, 0x31, 0x30, 0x30, 0x2e, 0x68, 0x70, 0x70, 0x00
	.type		$str$25,@object
	.size		$str$25,(__unnamed_1 - $str$25)
$str$25:
        /*008d*/ 	.byte	0x28, 0x28, 0x75, 0x69, 0x6e, 0x74, 0x33, 0x32, 0x5f, 0x74, 0x28, 0x74, 0x68, 0x72, 0x65, 0x61
        /*009d*/ 	.byte	0x64, 0x49, 0x64, 0x78, 0x2e, 0x78, 0x29, 0x20, 0x2f, 0x20, 0x33, 0x32, 0x29, 0x20, 0x25, 0x20
        /*00ad*/ 	.byte	0x34, 0x29, 0x20, 0x3d, 0x3d, 0x20, 0x28, 0x28, 0x28, 0x74, 0x6d, 0x65, 0x6d, 0x5f, 0x61, 0x64
        /*00bd*/ 	.byte	0x64, 0x72, 0x20, 0x3e, 0x3e, 0x20, 0x31, 0x36, 0x29, 0x20, 0x2f, 0x20, 0x33, 0x32, 0x29, 0x20
        /*00cd*/ 	.byte	0x25, 0x20, 0x34, 0x29, 0x00
	.type		__unnamed_1,@object
	.size		__unnamed_1,(__unnamed_2 - __unnamed_1)
__unnamed_1:
        /*00d2*/ 	.byte	0x61, 0x75, 0x74, 0x6f, 0x20, 0x63, 0x75, 0x74, 0x65, 0x3a, 0x3a, 0x61, 0x73, 0x5f, 0x70, 0x6f
        /* <DEDUP_REMOVED lines=24> */
        /*0262*/ 	.byte	0x3a, 0x3a, 0x43, 0x3c, 0x34, 0x30, 0x39, 0x36, 0x3e, 0x3e, 0x3e, 0x3e, 0x5d, 0x00
	.type		__unnamed_2,@object
	.size		__unnamed_2,(__unnamed_3 - __unnamed_2)
__unnamed_2:
        /* <DEDUP_REMOVED lines=26> */
	.type		__unnamed_3,@object
	.size		__unnamed_3,(.L_3 - __unnamed_3)
__unnamed_3:
        /* <DEDUP_REMOVED lines=40> */
        /*068e*/ 	.byte	0x74, 0x65, 0x3a, 0x3a, 0x43, 0x3c, 0x30, 0x3e, 0x3e, 0x3e, 0x3e, 0x5d, 0x00
.L_3:


//--------------------- .nv.shared._ZN7cutlass13device_kernelINS_4gemm6kernel13GemmUniversalIN4cute5tupleIJiiiiEEENS1_10collective13CollectiveMmaINS1_35MainloopSm100TmaUmmaWarpSpecializedILi3ELi2ELi4ENS5_IJNS4_1CILi2EEENSA_ILi1EEESC_EEEEENS5_IJNSA_ILi128EEENSA_ILi256EEENSA_ILi64EEEEEENS_12float_e5m2_tENS5_IJlSC_lEEESJ_SK_NS4_8TiledMMAINS4_8MMA_AtomIJNS4_10MMA_TraitsINS4_25SM100_MMA_F8F6F4_2x1SM_SSEJSJ_SJ_fSF_SG_NS4_17integral_constantINS4_4UMMA5MajorELSR_0EEESS_NSP_INSQ_7ScaleInELST_0EEESU_EEEEEENS4_6LayoutINS5_IJSC_SC_SC_EEENS5_IJNSA_ILi0EEESZ_SZ_EEEEENS5_IJNS4_10UnderscoreES12_S12_EEEEENS4_18SM100_TMA_2SM_LOADENS4_14ComposedLayoutINS4_7SwizzleILi2ELi4ELi3EEENS4_18smem_ptr_flag_bitsILi8EEENSX_INS5_IJNSA_ILi8EEESH_EEENS5_IJSH_SC_EEEEEEEvNS4_8identityES15_S1F_vS1G_EENS_8epilogue10collective18CollectiveEpilogueINS1I_23Sm100TmaWarpSpecializedILi4ELi2ELi32ELb0ELb0EEEJNS5_IJSH_SG_SH_EEENS5_IJNSX_ISH_SC_EENSX_INS5_IJNSA_ILi32EEESB_EEENS5_IJSC_SF_EEEEEEEESJ_SK_SJ_SK_NS1I_6fusion15FusionCallbacksIS1M_NS1U_17LinearCombinationISJ_fSJ_fLNS_15FloatRoundStyleE2EEES1N_S1T_JEEENS4_5SM1004TMEM4LOAD26SM100_TMEM_LOAD_32dp32b32xENS4_13SM90_TMA_LOADENS16_INS17_ILi1ELi4ELi3EEES1A_NSX_INS5_IJS1B_S1P_EEENS5_IJS1P_SC_EEEEEEENS4_39AutoVectorizingCopyWithAssumedAlignmentILi128EEENS4_14SM90_TMA_STOREES29_S2B_S2B_EEEvvEEEEvNT_6ParamsE --------------------------
	.section	.nv.shared._ZN7cutlass13device_kernelINS_4gemm6kernel13GemmUniversalIN4cute5tupleIJiiiiEEENS1_10collective13CollectiveMmaINS1_35MainloopSm100TmaUmmaWarpSpecializedILi3ELi2ELi4ENS5_IJNS4_1CILi2EEENSA_ILi1EEESC_EEEEENS5_IJNSA_ILi128EEENSA_ILi256EEENSA_ILi64EEEEEENS_12float_e5m2_tENS5_IJlSC_lEEESJ_SK_NS4_8TiledMMAINS4_8MMA_AtomIJNS4_10MMA_TraitsINS4_25SM100_MMA_F8F6F4_2x1SM_SSEJSJ_SJ_fSF_SG_NS4_17integral_constantINS4_4UMMA5MajorELSR_0EEESS_NSP_INSQ_7ScaleInELST_0EEESU_EEEEEENS4_6LayoutINS5_IJSC_SC_SC_EEENS5_IJNSA_ILi0EEESZ_SZ_EEEEENS5_IJNS4_10UnderscoreES12_S12_EEEEENS4_18SM100_TMA_2SM_LOADENS4_14ComposedLayoutINS4_7SwizzleILi2ELi4ELi3EEENS4_18smem_ptr_flag_bitsILi8EEENSX_INS5_IJNSA_ILi8EEESH_EEENS5_IJSH_SC_EEEEEEEvNS4_8identityES15_S1F_vS1G_EENS_8epilogue10collective18CollectiveEpilogueINS1I_23Sm100TmaWarpSpecializedILi4ELi2ELi32ELb0ELb0EEEJNS5_IJSH_SG_SH_EEENS5_IJNSX_ISH_SC_EENSX_INS5_IJNSA_ILi32EEESB_EEENS5_IJSC_SF_EEEEEEEESJ_SK_SJ_SK_NS1I_6fusion15FusionCallbacksIS1M_NS1U_17LinearCombinationISJ_fSJ_fLNS_15FloatRoundStyleE2EEES1N_S1T_JEEENS4_5SM1004TMEM4LOAD26SM100_TMEM_LOAD_32dp32b32xENS4_13SM90_TMA_LOADENS16_INS17_ILi1ELi4ELi3EEES1A_NSX_INS5_IJS1B_S1P_EEENS5_IJS1P_SC_EEEEEEENS4_39AutoVectorizingCopyWithAssumedAlignmentILi128EEENS4_14SM90_TMA_STOREES29_S2B_S2B_EEEvvEEEEvNT_6ParamsE,"aw",@nobits
	.sectionflags	@""
	.align	16
	.zero		1024


//--------------------- .nv.shared.reserved.0     --------------------------
	.section	.nv.shared.reserved.0,"aw",@nobits
	.weak		__nv_reservedSMEM_offset_0_alias
	.size		__nv_reservedSMEM_offset_0_alias, 0, 64
	.other		__nv_reservedSMEM_offset_0_alias,@"STO_CUDA_RESERVED_SHARED STV_DEFAULT"
__nv_reservedSMEM_offset_0_alias:
	.zero		0
.nv.shared.reserved.0:
	.zero		64
	.weak		__nv_reservedSMEM_tcgen05_partition
	.type		__nv_reservedSMEM_tcgen05_partition,@object
	.size		__nv_reservedSMEM_tcgen05_partition,(.L_0 - __nv_reservedSMEM_tcgen05_partition)
__nv_reservedSMEM_tcgen05_partition:
	.zero		32
.L_0:


//--------------------- .nv.global                --------------------------
	.section	.nv.global,"aw",@nobits
.nv.global:
	.type		_ZN39_INTERNAL_36a2f75d_4_k_cu_e53f33dc_93134cute1_E,@object
	.size		_ZN39_INTERNAL_36a2f75d_4_k_cu_e53f33dc_93134cute1_E,(_ZN39_INTERNAL_36a2f75d_4_k_cu_e53f33dc_93134cuda3std3__45__cpo6cbeginE - _ZN39_INTERNAL_36a2f75d_4_k_cu_e53f33dc_93134cute1_E)
_ZN39_INTERNAL_36a2f75d_4_k_cu_e53f33dc_93134cute1_E:
	.zero		1
	.type		_ZN39_INTERNAL_36a2f75d_4_k_cu_e53f33dc_93134cuda3std3__45__cpo6cbeginE,@object
	.size		_ZN39_INTERNAL_36a2f75d_4_k_cu_e53f33dc_93134cuda3std3__45__cpo6cbeginE,(_ZN39_INTERNAL_36a2f75d_4_k_cu_e53f33dc_93134cuda3std3__48in_placeE - _ZN39_INTERNAL_36a2f75d_4_k_cu_e53f33dc_93134cuda3std3__45__cpo6cbeginE)
_ZN39_INTERNAL_36a2f75d_4_k_cu_e53f33dc_93134cuda3std3__45__cpo6cbeginE:
	.zero		1
	.type		_ZN39_INTERNAL_36a2f75d_4_k_cu_e53f33dc_93134cuda3std3__48in_placeE,@object
	.size		_ZN39_INTERNAL_36a2f75d_4_k_cu_e53f33dc_93134cuda3std3__48in_placeE,(_ZN39_INTERNAL_36a2f75d_4_k_cu_e53f33dc_93134cuda3std6ranges3__45__cpo9iter_moveE - _ZN39_INTERNAL_36a2f75d_4_k_cu_e53f33dc_93134cuda3std3__48in_placeE)
_ZN39_INTERNAL_36a2f75d_4_k_cu_e53f33dc_93134cuda3std3__48in_placeE:
	.zero		1
	.type		_ZN39_INTERNAL_36a2f75d_4_k_cu_e53f33dc_93134cuda3std6ranges3__45__cpo9iter_moveE,@object
	.size		_ZN39_INTERNAL_36a2f75d_4_k_cu_e53f33dc_93134cuda3std6ranges3__45__cpo9iter_moveE,(_ZN39_INTERNAL_36a2f75d_4_k_cu_e53f33dc_93134cuda3std3__45__cpo5beginE - _ZN39_INTERNAL_36a2f75d_4_k_cu_e53f33dc_93134cuda3std6ranges3__45__cpo9iter_moveE)
_ZN39_INTERNAL_36a2f75d_4_k_cu_e53f33dc_93134cuda3std6ranges3__45__cpo9iter_moveE:
	.zero		1
	.type		_ZN39_INTERNAL_36a2f75d_4_k_cu_e53f33dc_93134cuda3std3__45__cpo5beginE,@object
	.size		_ZN39_INTERNAL_36a2f75d_4_k_cu_e53f33dc_93134cuda3std3__45__cpo5beginE,(_ZN39_INTERNAL_36a2f75d_4_k_cu_e53f33dc_93134cuda3std3__441_GLOBAL__N__36a2f75d_4_k_cu_e53f33dc_93136ignoreE - _ZN39_INTERNAL_36a2f75d_4_k_cu_e53f33dc_93134cuda3std3__45__cpo5beginE)
_ZN39_INTERNAL_36a2f75d_4_k_cu_e53f33dc_93134cuda3std3__45__cpo5beginE:
	.zero		1
	.type		_ZN39_INTERNAL_36a2f75d_4_k_cu_e53f33dc_93134cuda3std3__441_GLOBAL__N__36a2f75d_4_k_cu_e53f33dc_93136ignoreE,@object
	.size		_ZN39_INTERNAL_36a2f75d_4_k_cu_e53f33dc_93134cuda3std3__441_GLOBAL__N__36a2f75d_4_k_cu_e53f33dc_93136ignoreE,(_ZN39_INTERNAL_36a2f75d_4_k_cu_e53f33dc_93134cute7productE - _ZN39_INTERNAL_36a2f75d_4_k_cu_e53f33dc_93134cuda3std3__441_GLOBAL__N__36a2f75d_4_k_cu_e53f33dc_93136ignoreE)
_ZN39_INTERNAL_36a2f75d_4_k_cu_e53f33dc_93134cuda3std3__441_GLOBAL__N__36a2f75d_4_k_cu_e53f33dc_93136ignoreE:
	.zero		1
	.type		_ZN39_INTERNAL_36a2f75d_4_k_cu_e53f33dc_93134cute7productE,@object
	.size		_ZN39_INTERNAL_36a2f75d_4_k_cu_e53f33dc_93134cute7productE,(_ZN39_INTERNAL_36a2f75d_4_k_cu_e53f33dc_93134cuda3std3__45__cpo3endE - _ZN39_INTERNAL_36a2f75d_4_k_cu_e53f33dc_93134cute7productE)
_ZN39_INTERNAL_36a2f75d_4_k_cu_e53f33dc_93134cute7productE:
	.zero		1
	.type		_ZN39_INTERNAL_36a2f75d_4_k_cu_e53f33dc_93134cuda3std3__45__cpo3endE,@object
	.size		_ZN39_INTERNAL_36a2f75d_4_k_cu_e53f33dc_93134cuda3std3__45__cpo3endE,(_ZN39_INTERNAL_36a2f75d_4_k_cu_e53f33dc_93134cuda3std3__419piecewise_constructE - _ZN39_INTERNAL_36a2f75d_4_k_cu_e53f33dc_93134cuda3std3__45__cpo3endE)
_ZN39_INTERNAL_36a2f75d_4_k_cu_e53f33dc_93134cuda3std3__45__cpo3endE:
	.zero		1
	.type		_ZN39_INTERNAL_36a2f75d_4_k_cu_e53f33dc_93134cuda3std3__419piecewise_constructE,@object
	.size		_ZN39_INTERNAL_36a2f75d_4_k_cu_e53f33dc_93134cuda3std3__419piecewise_constructE,(_ZN39_INTERNAL_36a2f75d_4_k_cu_e53f33dc_93134cuda3std3__45__cpo4cendE - _ZN39_INTERNAL_36a2f75d_4_k_cu_e53f33dc_93134cuda3std3__419piecewise_constructE)
_ZN39_INTERNAL_36a2f75d_4_k_cu_e53f33dc_93134cuda3std3__419piecewise_constructE:
	.zero		1
	.type		_ZN39_INTERNAL_36a2f75d_4_k_cu_e53f33dc_93134cuda3std3__45__cpo4cendE,@object
	.size		_ZN39_INTERNAL_36a2f75d_4_k_cu_e53f33dc_93134cuda3std3__45__cpo4cendE,(_ZN39_INTERNAL_36a2f75d_4_k_cu_e53f33dc_93134cuda3std6ranges3__45__cpo4swapE - _ZN39_INTERNAL_36a2f75d_4_k_cu_e53f33dc_93134cuda3std3__45__cpo4cendE)
_ZN39_INTERNAL_36a2f75d_4_k_cu_e53f33dc_93134cuda3std3__45__cpo4cendE:
	.zero		1
	.type		_ZN39_INTERNAL_36a2f75d_4_k_cu_e53f33dc_93134cuda3std6ranges3__45__cpo4swapE,@object
	.size		_ZN39_INTERNAL_36a2f75d_4_k_cu_e53f33dc_93134cuda3std6ranges3__45__cpo4swapE,(.L_11 - _ZN39_INTERNAL_36a2f75d_4_k_cu_e53f33dc_93134cuda3std6ranges3__45__cpo4swapE)
_ZN39_INTERNAL_36a2f75d_4_k_cu_e53f33dc_93134cuda3std6ranges3__45__cpo4swapE:
	.zero		1
.L_11:


//--------------------- .nv.constant0._ZN7cutlass13device_kernelINS_4gemm6kernel13GemmUniversalIN4cute5tupleIJiiiiEEENS1_10collective13CollectiveMmaINS1_35MainloopSm100TmaUmmaWarpSpecializedILi3ELi2ELi4ENS5_IJNS4_1CILi2EEENSA_ILi1EEESC_EEEEENS5_IJNSA_ILi128EEENSA_ILi256EEENSA_ILi64EEEEEENS_12float_e5m2_tENS5_IJlSC_lEEESJ_SK_NS4_8TiledMMAINS4_8MMA_AtomIJNS4_10MMA_TraitsINS4_25SM100_MMA_F8F6F4_2x1SM_SSEJSJ_SJ_fSF_SG_NS4_17integral_constantINS4_4UMMA5MajorELSR_0EEESS_NSP_INSQ_7ScaleInELST_0EEESU_EEEEEENS4_6LayoutINS5_IJSC_SC_SC_EEENS5_IJNSA_ILi0EEESZ_SZ_EEEEENS5_IJNS4_10UnderscoreES12_S12_EEEEENS4_18SM100_TMA_2SM_LOADENS4_14ComposedLayoutINS4_7SwizzleILi2ELi4ELi3EEENS4_18smem_ptr_flag_bitsILi8EEENSX_INS5_IJNSA_ILi8EEESH_EEENS5_IJSH_SC_EEEEEEEvNS4_8identityES15_S1F_vS1G_EENS_8epilogue10collective18CollectiveEpilogueINS1I_23Sm100TmaWarpSpecializedILi4ELi2ELi32ELb0ELb0EEEJNS5_IJSH_SG_SH_EEENS5_IJNSX_ISH_SC_EENSX_INS5_IJNSA_ILi32EEESB_EEENS5_IJSC_SF_EEEEEEEESJ_SK_SJ_SK_NS1I_6fusion15FusionCallbacksIS1M_NS1U_17LinearCombinationISJ_fSJ_fLNS_15FloatRoundStyleE2EEES1N_S1T_JEEENS4_5SM1004TMEM4LOAD26SM100_TMEM_LOAD_32dp32b32xENS4_13SM90_TMA_LOADENS16_INS17_ILi1ELi4ELi3EEES1A_NSX_INS5_IJS1B_S1P_EEENS5_IJS1P_SC_EEEEEEENS4_39AutoVectorizingCopyWithAssumedAlignmentILi128EEENS4_14SM90_TMA_STOREES29_S2B_S2B_EEEvvEEEEvNT_6ParamsE --------------------------
	.section	.nv.constant0._ZN7cutlass13device_kernelINS_4gemm6kernel13GemmUniversalIN4cute5tupleIJiiiiEEENS1_10collective13CollectiveMmaINS1_35MainloopSm100TmaUmmaWarpSpecializedILi3ELi2ELi4ENS5_IJNS4_1CILi2EEENSA_ILi1EEESC_EEEEENS5_IJNSA_ILi128EEENSA_ILi256EEENSA_ILi64EEEEEENS_12float_e5m2_tENS5_IJlSC_lEEESJ_SK_NS4_8TiledMMAINS4_8MMA_AtomIJNS4_10MMA_TraitsINS4_25SM100_MMA_F8F6F4_2x1SM_SSEJSJ_SJ_fSF_SG_NS4_17integral_constantINS4_4UMMA5MajorELSR_0EEESS_NSP_INSQ_7ScaleInELST_0EEESU_EEEEEENS4_6LayoutINS5_IJSC_SC_SC_EEENS5_IJNSA_ILi0EEESZ_SZ_EEEEENS5_IJNS4_10UnderscoreES12_S12_EEEEENS4_18SM100_TMA_2SM_LOADENS4_14ComposedLayoutINS4_7SwizzleILi2ELi4ELi3EEENS4_18smem_ptr_flag_bitsILi8EEENSX_INS5_IJNSA_ILi8EEESH_EEENS5_IJSH_SC_EEEEEEEvNS4_8identityES15_S1F_vS1G_EENS_8epilogue10collective18CollectiveEpilogueINS1I_23Sm100TmaWarpSpecializedILi4ELi2ELi32ELb0ELb0EEEJNS5_IJSH_SG_SH_EEENS5_IJNSX_ISH_SC_EENSX_INS5_IJNSA_ILi32EEESB_EEENS5_IJSC_SF_EEEEEEEESJ_SK_SJ_SK_NS1I_6fusion15FusionCallbacksIS1M_NS1U_17LinearCombinationISJ_fSJ_fLNS_15FloatRoundStyleE2EEES1N_S1T_JEEENS4_5SM1004TMEM4LOAD26SM100_TMEM_LOAD_32dp32b32xENS4_13SM90_TMA_LOADENS16_INS17_ILi1ELi4ELi3EEES1A_NSX_INS5_IJS1B_S1P_EEENS5_IJS1P_SC_EEEEEEENS4_39AutoVectorizingCopyWithAssumedAlignmentILi128EEENS4_14SM90_TMA_STOREES29_S2B_S2B_EEEvvEEEEvNT_6ParamsE,"a",@progbits
	.sectionflags	@""
	.align	4
.nv.constant0._ZN7cutlass13device_kernelINS_4gemm6kernel13GemmUniversalIN4cute5tupleIJiiiiEEENS1_10collective13CollectiveMmaINS1_35MainloopSm100TmaUmmaWarpSpecializedILi3ELi2ELi4ENS5_IJNS4_1CILi2EEENSA_ILi1EEESC_EEEEENS5_IJNSA_ILi128EEENSA_ILi256EEENSA_ILi64EEEEEENS_12float_e5m2_tENS5_IJlSC_lEEESJ_SK_NS4_8TiledMMAINS4_8MMA_AtomIJNS4_10MMA_TraitsINS4_25SM100_MMA_F8F6F4_2x1SM_SSEJSJ_SJ_fSF_SG_NS4_17integral_constantINS4_4UMMA5MajorELSR_0EEESS_NSP_INSQ_7ScaleInELST_0EEESU_EEEEEENS4_6LayoutINS5_IJSC_SC_SC_EEENS5_IJNSA_ILi0EEESZ_SZ_EEEEENS5_IJNS4_10UnderscoreES12_S12_EEEEENS4_18SM100_TMA_2SM_LOADENS4_14ComposedLayoutINS4_7SwizzleILi2ELi4ELi3EEENS4_18smem_ptr_flag_bitsILi8EEENSX_INS5_IJNSA_ILi8EEESH_EEENS5_IJSH_SC_EEEEEEEvNS4_8identityES15_S1F_vS1G_EENS_8epilogue10collective18CollectiveEpilogueINS1I_23Sm100TmaWarpSpecializedILi4ELi2ELi32ELb0ELb0EEEJNS5_IJSH_SG_SH_EEENS5_IJNSX_ISH_SC_EENSX_INS5_IJNSA_ILi32EEESB_EEENS5_IJSC_SF_EEEEEEEESJ_SK_SJ_SK_NS1I_6fusion15FusionCallbacksIS1M_NS1U_17LinearCombinationISJ_fSJ_fLNS_15FloatRoundStyleE2EEES1N_S1T_JEEENS4_5SM1004TMEM4LOAD26SM100_TMEM_LOAD_32dp32b32xENS4_13SM90_TMA_LOADENS16_INS17_ILi1ELi4ELi3EEES1A_NSX_INS5_IJS1B_S1P_EEENS5_IJS1P_SC_EEEEEEENS4_39AutoVectorizingCopyWithAssumedAlignmentILi128EEENS4_14SM90_TMA_STOREES29_S2B_S2B_EEEvvEEEEvNT_6ParamsE:
	.zero		2944


//--------------------- SYMBOLS --------------------------

	.type		.nv.reservedSmem.offset0,@object
	.size		.nv.reservedSmem.offset0,0x4
	.type		.nv.reservedSmem.cap,@object
	.size		.nv.reservedSmem.cap,0x4
	.type		__assertfail,@function
